//
// Generated by NVIDIA NVVM Compiler
//
// Compiler Build ID: CL-36424714
// Cuda compilation tools, release 13.0, V13.0.88
// Based on NVVM 20.0.0
//

.version 9.0
.target sm_100
.address_size 64

	// .globl	_Z5sgemmPfS_S_iii
// _ZZ5sgemmPfS_S_iiiE3s_a has been demoted
// _ZZ5sgemmPfS_S_iiiE3s_b has been demoted
// _ZZ22sgemm_thread_tile_vec4PfS_S_iiiE3s_a has been demoted
// _ZZ22sgemm_thread_tile_vec4PfS_S_iiiE3s_b has been demoted

.visible .entry _Z5sgemmPfS_S_iii(
	.param .u64 .ptr .align 1 _Z5sgemmPfS_S_iii_param_0,
	.param .u64 .ptr .align 1 _Z5sgemmPfS_S_iii_param_1,
	.param .u64 .ptr .align 1 _Z5sgemmPfS_S_iii_param_2,
	.param .u32 _Z5sgemmPfS_S_iii_param_3,
	.param .u32 _Z5sgemmPfS_S_iii_param_4,
	.param .u32 _Z5sgemmPfS_S_iii_param_5
)
{
	.reg .pred 	%p<3>;
	.reg .b32 	%r<40>;
	.reg .b32 	%f<105>;
	.reg .b64 	%rd<13>;
	// demoted variable
	.shared .align 4 .b8 _ZZ5sgemmPfS_S_iiiE3s_a[4096];
	// demoted variable
	.shared .align 4 .b8 _ZZ5sgemmPfS_S_iiiE3s_b[4096];
	ld.param.u64 	%rd3, [_Z5sgemmPfS_S_iii_param_0];
	ld.param.u64 	%rd4, [_Z5sgemmPfS_S_iii_param_1];
	ld.param.u64 	%rd5, [_Z5sgemmPfS_S_iii_param_2];
	ld.param.u32 	%r19, [_Z5sgemmPfS_S_iii_param_4];
	ld.param.u32 	%r20, [_Z5sgemmPfS_S_iii_param_5];
	mov.u32 	%r21, %ctaid.x;
	mov.u32 	%r22, %ctaid.y;
	mov.u32 	%r23, %tid.x;
	mov.u32 	%r24, %tid.y;
	mov.u32 	%r25, %ntid.x;
	mad.lo.s32 	%r26, %r24, %r25, %r23;
	shr.u32 	%r1, %r26, 5;
	and.b32  	%r2, %r26, 31;
	shl.b32 	%r27, %r22, 5;
	add.s32 	%r3, %r1, %r27;
	shl.b32 	%r4, %r21, 5;
	setp.lt.s32 	%p1, %r20, 1;
	mov.f32 	%f104, 0f00000000;
	@%p1 bra 	$L__BB0_3;
	add.s32 	%r28, %r20, 31;
	shr.u32 	%r29, %r28, 5;
	shl.b32 	%r30, %r1, 7;
	mov.u32 	%r31, _ZZ5sgemmPfS_S_iiiE3s_a;
	add.s32 	%r5, %r31, %r30;
	shl.b32 	%r32, %r2, 2;
	add.s32 	%r6, %r5, %r32;
	mov.u32 	%r33, _ZZ5sgemmPfS_S_iiiE3s_b;
	add.s32 	%r8, %r33, %r32;
	add.s32 	%r7, %r8, %r30;
	neg.s32 	%r39, %r29;
	mad.lo.s32 	%r38, %r20, %r3, %r2;
	mad.lo.s32 	%r34, %r19, %r1, %r4;
	add.s32 	%r37, %r34, %r2;
	shl.b32 	%r12, %r19, 5;
	cvta.to.global.u64 	%rd1, %rd3;
	cvta.to.global.u64 	%rd2, %rd4;
	mov.f32 	%f104, 0f00000000;
$L__BB0_2:
	mul.wide.s32 	%rd6, %r38, 4;
	add.s64 	%rd7, %rd1, %rd6;
	ld.global.f32 	%f6, [%rd7];
	st.shared.f32 	[%r6], %f6;
	mul.wide.s32 	%rd8, %r37, 4;
	add.s64 	%rd9, %rd2, %rd8;
	ld.global.f32 	%f7, [%rd9];
	st.shared.f32 	[%r7], %f7;
	bar.sync 	0;
	ld.shared.f32 	%f8, [%r5];
	ld.shared.f32 	%f9, [%r8];
	fma.rn.f32 	%f10, %f8, %f9, %f104;
	ld.shared.f32 	%f11, [%r5+4];
	ld.shared.f32 	%f12, [%r8+128];
	fma.rn.f32 	%f13, %f11, %f12, %f10;
	ld.shared.f32 	%f14, [%r5+8];
	ld.shared.f32 	%f15, [%r8+256];
	fma.rn.f32 	%f16, %f14, %f15, %f13;
	ld.shared.f32 	%f17, [%r5+12];
	ld.shared.f32 	%f18, [%r8+384];
	fma.rn.f32 	%f19, %f17, %f18, %f16;
	ld.shared.f32 	%f20, [%r5+16];
	ld.shared.f32 	%f21, [%r8+512];
	fma.rn.f32 	%f22, %f20, %f21, %f19;
	ld.shared.f32 	%f23, [%r5+20];
	ld.shared.f32 	%f24, [%r8+640];
	fma.rn.f32 	%f25, %f23, %f24, %f22;
	ld.shared.f32 	%f26, [%r5+24];
	ld.shared.f32 	%f27, [%r8+768];
	fma.rn.f32 	%f28, %f26, %f27, %f25;
	ld.shared.f32 	%f29, [%r5+28];
	ld.shared.f32 	%f30, [%r8+896];
	fma.rn.f32 	%f31, %f29, %f30, %f28;
	ld.shared.f32 	%f32, [%r5+32];
	ld.shared.f32 	%f33, [%r8+1024];
	fma.rn.f32 	%f34, %f32, %f33, %f31;
	ld.shared.f32 	%f35, [%r5+36];
	ld.shared.f32 	%f36, [%r8+1152];
	fma.rn.f32 	%f37, %f35, %f36, %f34;
	ld.shared.f32 	%f38, [%r5+40];
	ld.shared.f32 	%f39, [%r8+1280];
	fma.rn.f32 	%f40, %f38, %f39, %f37;
	ld.shared.f32 	%f41, [%r5+44];
	ld.shared.f32 	%f42, [%r8+1408];
	fma.rn.f32 	%f43, %f41, %f42, %f40;
	ld.shared.f32 	%f44, [%r5+48];
	ld.shared.f32 	%f45, [%r8+1536];
	fma.rn.f32 	%f46, %f44, %f45, %f43;
	ld.shared.f32 	%f47, [%r5+52];
	ld.shared.f32 	%f48, [%r8+1664];
	fma.rn.f32 	%f49, %f47, %f48, %f46;
	ld.shared.f32 	%f50, [%r5+56];
	ld.shared.f32 	%f51, [%r8+1792];
	fma.rn.f32 	%f52, %f50, %f51, %f49;
	ld.shared.f32 	%f53, [%r5+60];
	ld.shared.f32 	%f54, [%r8+1920];
	fma.rn.f32 	%f55, %f53, %f54, %f52;
	ld.shared.f32 	%f56, [%r5+64];
	ld.shared.f32 	%f57, [%r8+2048];
	fma.rn.f32 	%f58, %f56, %f57, %f55;
	ld.shared.f32 	%f59, [%r5+68];
	ld.shared.f32 	%f60, [%r8+2176];
	fma.rn.f32 	%f61, %f59, %f60, %f58;
	ld.shared.f32 	%f62, [%r5+72];
	ld.shared.f32 	%f63, [%r8+2304];
	fma.rn.f32 	%f64, %f62, %f63, %f61;
	ld.shared.f32 	%f65, [%r5+76];
	ld.shared.f32 	%f66, [%r8+2432];
	fma.rn.f32 	%f67, %f65, %f66, %f64;
	ld.shared.f32 	%f68, [%r5+80];
	ld.shared.f32 	%f69, [%r8+2560];
	fma.rn.f32 	%f70, %f68, %f69, %f67;
	ld.shared.f32 	%f71, [%r5+84];
	ld.shared.f32 	%f72, [%r8+2688];
	fma.rn.f32 	%f73, %f71, %f72, %f70;
	ld.shared.f32 	%f74, [%r5+88];
	ld.shared.f32 	%f75, [%r8+2816];
	fma.rn.f32 	%f76, %f74, %f75, %f73;
	ld.shared.f32 	%f77, [%r5+92];
	ld.shared.f32 	%f78, [%r8+2944];
	fma.rn.f32 	%f79, %f77, %f78, %f76;
	ld.shared.f32 	%f80, [%r5+96];
	ld.shared.f32 	%f81, [%r8+3072];
	fma.rn.f32 	%f82, %f80, %f81, %f79;
	ld.shared.f32 	%f83, [%r5+100];
	ld.shared.f32 	%f84, [%r8+3200];
	fma.rn.f32 	%f85, %f83, %f84, %f82;
	ld.shared.f32 	%f86, [%r5+104];
	ld.shared.f32 	%f87, [%r8+3328];
	fma.rn.f32 	%f88, %f86, %f87, %f85;
	ld.shared.f32 	%f89, [%r5+108];
	ld.shared.f32 	%f90, [%r8+3456];
	fma.rn.f32 	%f91, %f89, %f90, %f88;
	ld.shared.f32 	%f92, [%r5+112];
	ld.shared.f32 	%f93, [%r8+3584];
	fma.rn.f32 	%f94, %f92, %f93, %f91;
	ld.shared.f32 	%f95, [%r5+116];
	ld.shared.f32 	%f96, [%r8+3712];
	fma.rn.f32 	%f97, %f95, %f96, %f94;
	ld.shared.f32 	%f98, [%r5+120];
	ld.shared.f32 	%f99, [%r8+3840];
	fma.rn.f32 	%f100, %f98, %f99, %f97;
	ld.shared.f32 	%f101, [%r5+124];
	ld.shared.f32 	%f102, [%r8+3968];
	fma.rn.f32 	%f104, %f101, %f102, %f100;
	bar.sync 	0;
	add.s32 	%r39, %r39, 1;
	setp.ne.s32 	%p2, %r39, 0;
	add.s32 	%r38, %r38, 32;
	add.s32 	%r37, %r37, %r12;
	@%p2 bra 	$L__BB0_2;
$L__BB0_3:
	cvta.to.global.u64 	%rd10, %rd5;
	add.s32 	%r35, %r2, %r4;
	mad.lo.s32 	%r36, %r19, %r3, %r35;
	mul.wide.s32 	%rd11, %r36, 4;
	add.s64 	%rd12, %rd10, %rd11;
	st.global.f32 	[%rd12], %f104;
	ret;

}
	// .globl	_Z22sgemm_thread_tile_vec4PfS_S_iii
.visible .entry _Z22sgemm_thread_tile_vec4PfS_S_iii(
	.param .u64 .ptr .align 1 _Z22sgemm_thread_tile_vec4PfS_S_iii_param_0,
	.param .u64 .ptr .align 1 _Z22sgemm_thread_tile_vec4PfS_S_iii_param_1,
	.param .u64 .ptr .align 1 _Z22sgemm_thread_tile_vec4PfS_S_iii_param_2,
	.param .u32 _Z22sgemm_thread_tile_vec4PfS_S_iii_param_3,
	.param .u32 _Z22sgemm_thread_tile_vec4PfS_S_iii_param_4,
	.param .u32 _Z22sgemm_thread_tile_vec4PfS_S_iii_param_5
)
{
	.reg .pred 	%p<3>;
	.reg .b32 	%r<66>;
	.reg .b32 	%f<907>;
	.reg .b64 	%rd<24>;
	// demoted variable
	.shared .align 4 .b8 _ZZ22sgemm_thread_tile_vec4PfS_S_iiiE3s_a[4096];
	// demoted variable
	.shared .align 4 .b8 _ZZ22sgemm_thread_tile_vec4PfS_S_iiiE3s_b[4096];
	ld.param.u32 	%r17, [_Z22sgemm_thread_tile_vec4PfS_S_iii_param_5];
	mov.u32 	%r18, %ctaid.x;
	mov.u32 	%r19, %ctaid.y;
	mov.u32 	%r1, %tid.x;
	mov.u32 	%r2, %tid.y;
	shl.b32 	%r3, %r19, 7;
	shl.b32 	%r4, %r18, 7;
	setp.lt.s32 	%p1, %r17, 1;
	mov.f32 	%f843, 0f00000000;
	mov.f32 	%f844, %f843;
	mov.f32 	%f845, %f843;
	mov.f32 	%f846, %f843;
	mov.f32 	%f847, %f843;
	mov.f32 	%f848, %f843;
	mov.f32 	%f849, %f843;
	mov.f32 	%f850, %f843;
	mov.f32 	%f851, %f843;
	mov.f32 	%f852, %f843;
	mov.f32 	%f853, %f843;
	mov.f32 	%f854, %f843;
	mov.f32 	%f855, %f843;
	mov.f32 	%f856, %f843;
	mov.f32 	%f857, %f843;
	mov.f32 	%f858, %f843;
	mov.f32 	%f859, %f843;
	mov.f32 	%f860, %f843;
	mov.f32 	%f861, %f843;
	mov.f32 	%f862, %f843;
	mov.f32 	%f863, %f843;
	mov.f32 	%f864, %f843;
	mov.f32 	%f865, %f843;
	mov.f32 	%f866, %f843;
	mov.f32 	%f867, %f843;
	mov.f32 	%f868, %f843;
	mov.f32 	%f869, %f843;
	mov.f32 	%f870, %f843;
	mov.f32 	%f871, %f843;
	mov.f32 	%f872, %f843;
	mov.f32 	%f873, %f843;
	mov.f32 	%f874, %f843;
	mov.f32 	%f875, %f843;
	mov.f32 	%f876, %f843;
	mov.f32 	%f877, %f843;
	mov.f32 	%f878, %f843;
	mov.f32 	%f879, %f843;
	mov.f32 	%f880, %f843;
	mov.f32 	%f881, %f843;
	mov.f32 	%f882, %f843;
	mov.f32 	%f883, %f843;
	mov.f32 	%f884, %f843;
	mov.f32 	%f885, %f843;
	mov.f32 	%f886, %f843;
	mov.f32 	%f887, %f843;
	mov.f32 	%f888, %f843;
	mov.f32 	%f889, %f843;
	mov.f32 	%f890, %f843;
	mov.f32 	%f891, %f843;
	mov.f32 	%f892, %f843;
	mov.f32 	%f893, %f843;
	mov.f32 	%f894, %f843;
	mov.f32 	%f895, %f843;
	mov.f32 	%f896, %f843;
	mov.f32 	%f897, %f843;
	mov.f32 	%f898, %f843;
	mov.f32 	%f899, %f843;
	mov.f32 	%f900, %f843;
	mov.f32 	%f901, %f843;
	mov.f32 	%f902, %f843;
	mov.f32 	%f903, %f843;
	mov.f32 	%f904, %f843;
	mov.f32 	%f905, %f843;
	mov.f32 	%f906, %f843;
	@%p1 bra 	$L__BB1_3;
	ld.param.u32 	%r60, [_Z22sgemm_thread_tile_vec4PfS_S_iii_param_4];
	mov.u32 	%r20, %ntid.x;
	mad.lo.s32 	%r21, %r2, %r20, %r1;
	shr.u32 	%r22, %r21, 1;
	shl.b32 	%r23, %r21, 2;
	shr.u32 	%r24, %r21, 5;
	and.b32  	%r25, %r23, 124;
	add.s32 	%r26, %r17, 7;
	shr.u32 	%r27, %r26, 3;
	and.b32  	%r28, %r23, 4;
	add.s32 	%r29, %r3, %r22;
	shl.b32 	%r30, %r22, 5;
	mov.u32 	%r31, _ZZ22sgemm_thread_tile_vec4PfS_S_iiiE3s_a;
	add.s32 	%r32, %r31, %r30;
	shl.b32 	%r33, %r21, 4;
	and.b32  	%r34, %r33, 16;
	add.s32 	%r5, %r32, %r34;
	shl.b32 	%r35, %r24, 9;
	mov.u32 	%r36, _ZZ22sgemm_thread_tile_vec4PfS_S_iiiE3s_b;
	add.s32 	%r37, %r36, %r35;
	and.b32  	%r38, %r33, 496;
	add.s32 	%r6, %r37, %r38;
	neg.s32 	%r65, %r27;
	mad.lo.s32 	%r64, %r17, %r29, %r28;
	mad.lo.s32 	%r39, %r60, %r24, %r4;
	add.s32 	%r63, %r39, %r25;
	mov.f32 	%f843, 0f00000000;
$L__BB1_2:
	ld.param.u32 	%r61, [_Z22sgemm_thread_tile_vec4PfS_S_iii_param_4];
	ld.param.u64 	%rd22, [_Z22sgemm_thread_tile_vec4PfS_S_iii_param_1];
	ld.param.u64 	%rd21, [_Z22sgemm_thread_tile_vec4PfS_S_iii_param_0];
	mul.wide.s32 	%rd4, %r64, 4;
	cvta.to.global.u64 	%rd5, %rd21;
	add.s64 	%rd6, %rd5, %rd4;
	ld.global.nc.v4.f32 	{%f195, %f196, %f197, %f198}, [%rd6];
	st.shared.v4.f32 	[%r5], {%f195, %f196, %f197, %f198};
	cvta.to.global.u64 	%rd7, %rd22;
	mul.wide.s32 	%rd8, %r63, 4;
	add.s64 	%rd9, %rd7, %rd8;
	ld.global.nc.v4.f32 	{%f199, %f200, %f201, %f202}, [%rd9];
	st.shared.v4.f32 	[%r6], {%f199, %f200, %f201, %f202};
	bar.sync 	0;
	mov.u32 	%r40, %tid.y;
	shl.b32 	%r41, %r40, 8;
	mov.u32 	%r42, _ZZ22sgemm_thread_tile_vec4PfS_S_iiiE3s_a;
	add.s32 	%r43, %r42, %r41;
	ld.shared.f32 	%f203, [%r43];
	mov.u32 	%r44, %tid.x;
	shl.b32 	%r45, %r44, 5;
	mov.u32 	%r46, _ZZ22sgemm_thread_tile_vec4PfS_S_iiiE3s_b;
	add.s32 	%r47, %r46, %r45;
	ld.shared.f32 	%f204, [%r47];
	fma.rn.f32 	%f205, %f203, %f204, %f906;
	ld.shared.f32 	%f206, [%r47+4];
	fma.rn.f32 	%f207, %f203, %f206, %f905;
	ld.shared.f32 	%f208, [%r47+8];
	fma.rn.f32 	%f209, %f203, %f208, %f904;
	ld.shared.f32 	%f210, [%r47+12];
	fma.rn.f32 	%f211, %f203, %f210, %f903;
	ld.shared.f32 	%f212, [%r47+16];
	fma.rn.f32 	%f213, %f203, %f212, %f902;
	ld.shared.f32 	%f214, [%r47+20];
	fma.rn.f32 	%f215, %f203, %f214, %f901;
	ld.shared.f32 	%f216, [%r47+24];
	fma.rn.f32 	%f217, %f203, %f216, %f900;
	ld.shared.f32 	%f218, [%r47+28];
	fma.rn.f32 	%f219, %f203, %f218, %f899;
	ld.shared.f32 	%f220, [%r43+32];
	fma.rn.f32 	%f221, %f220, %f204, %f898;
	fma.rn.f32 	%f222, %f220, %f206, %f897;
	fma.rn.f32 	%f223, %f220, %f208, %f896;
	fma.rn.f32 	%f224, %f220, %f210, %f895;
	fma.rn.f32 	%f225, %f220, %f212, %f894;
	fma.rn.f32 	%f226, %f220, %f214, %f893;
	fma.rn.f32 	%f227, %f220, %f216, %f892;
	fma.rn.f32 	%f228, %f220, %f218, %f891;
	ld.shared.f32 	%f229, [%r43+64];
	fma.rn.f32 	%f230, %f229, %f204, %f890;
	fma.rn.f32 	%f231, %f229, %f206, %f889;
	fma.rn.f32 	%f232, %f229, %f208, %f888;
	fma.rn.f32 	%f233, %f229, %f210, %f887;
	fma.rn.f32 	%f234, %f229, %f212, %f886;
	fma.rn.f32 	%f235, %f229, %f214, %f885;
	fma.rn.f32 	%f236, %f229, %f216, %f884;
	fma.rn.f32 	%f237, %f229, %f218, %f883;
	ld.shared.f32 	%f238, [%r43+96];
	fma.rn.f32 	%f239, %f238, %f204, %f882;
	fma.rn.f32 	%f240, %f238, %f206, %f881;
	fma.rn.f32 	%f241, %f238, %f208, %f880;
	fma.rn.f32 	%f242, %f238, %f210, %f879;
	fma.rn.f32 	%f243, %f238, %f212, %f878;
	fma.rn.f32 	%f244, %f238, %f214, %f877;
	fma.rn.f32 	%f245, %f238, %f216, %f876;
	fma.rn.f32 	%f246, %f238, %f218, %f875;
	ld.shared.f32 	%f247, [%r43+128];
	fma.rn.f32 	%f248, %f247, %f204, %f874;
	fma.rn.f32 	%f249, %f247, %f206, %f873;
	fma.rn.f32 	%f250, %f247, %f208, %f872;
	fma.rn.f32 	%f251, %f247, %f210, %f871;
	fma.rn.f32 	%f252, %f247, %f212, %f870;
	fma.rn.f32 	%f253, %f247, %f214, %f869;
	fma.rn.f32 	%f254, %f247, %f216, %f868;
	fma.rn.f32 	%f255, %f247, %f218, %f867;
	ld.shared.f32 	%f256, [%r43+160];
	fma.rn.f32 	%f257, %f256, %f204, %f866;
	fma.rn.f32 	%f258, %f256, %f206, %f865;
	fma.rn.f32 	%f259, %f256, %f208, %f864;
	fma.rn.f32 	%f260, %f256, %f210, %f863;
	fma.rn.f32 	%f261, %f256, %f212, %f862;
	fma.rn.f32 	%f262, %f256, %f214, %f861;
	fma.rn.f32 	%f263, %f256, %f216, %f860;
	fma.rn.f32 	%f264, %f256, %f218, %f859;
	ld.shared.f32 	%f265, [%r43+192];
	fma.rn.f32 	%f266, %f265, %f204, %f858;
	fma.rn.f32 	%f267, %f265, %f206, %f857;
	fma.rn.f32 	%f268, %f265, %f208, %f856;
	fma.rn.f32 	%f269, %f265, %f210, %f855;
	fma.rn.f32 	%f270, %f265, %f212, %f854;
	fma.rn.f32 	%f271, %f265, %f214, %f853;
	fma.rn.f32 	%f272, %f265, %f216, %f852;
	fma.rn.f32 	%f273, %f265, %f218, %f851;
	ld.shared.f32 	%f274, [%r43+224];
	fma.rn.f32 	%f275, %f274, %f204, %f850;
	fma.rn.f32 	%f276, %f274, %f206, %f849;
	fma.rn.f32 	%f277, %f274, %f208, %f848;
	fma.rn.f32 	%f278, %f274, %f210, %f847;
	fma.rn.f32 	%f279, %f274, %f212, %f846;
	fma.rn.f32 	%f280, %f274, %f214, %f845;
	fma.rn.f32 	%f281, %f274, %f216, %f844;
	fma.rn.f32 	%f282, %f274, %f218, %f843;
	ld.shared.f32 	%f283, [%r43+4];
	ld.shared.f32 	%f284, [%r47+512];
	fma.rn.f32 	%f285, %f283, %f284, %f205;
	ld.shared.f32 	%f286, [%r47+516];
	fma.rn.f32 	%f287, %f283, %f286, %f207;
	ld.shared.f32 	%f288, [%r47+520];
	fma.rn.f32 	%f289, %f283, %f288, %f209;
	ld.shared.f32 	%f290, [%r47+524];
	fma.rn.f32 	%f291, %f283, %f290, %f211;
	ld.shared.f32 	%f292, [%r47+528];
	fma.rn.f32 	%f293, %f283, %f292, %f213;
	ld.shared.f32 	%f294, [%r47+532];
	fma.rn.f32 	%f295, %f283, %f294, %f215;
	ld.shared.f32 	%f296, [%r47+536];
	fma.rn.f32 	%f297, %f283, %f296, %f217;
	ld.shared.f32 	%f298, [%r47+540];
	fma.rn.f32 	%f299, %f283, %f298, %f219;
	ld.shared.f32 	%f300, [%r43+36];
	fma.rn.f32 	%f301, %f300, %f284, %f221;
	fma.rn.f32 	%f302, %f300, %f286, %f222;
	fma.rn.f32 	%f303, %f300, %f288, %f223;
	fma.rn.f32 	%f304, %f300, %f290, %f224;
	fma.rn.f32 	%f305, %f300, %f292, %f225;
	fma.rn.f32 	%f306, %f300, %f294, %f226;
	fma.rn.f32 	%f307, %f300, %f296, %f227;
	fma.rn.f32 	%f308, %f300, %f298, %f228;
	ld.shared.f32 	%f309, [%r43+68];
	fma.rn.f32 	%f310, %f309, %f284, %f230;
	fma.rn.f32 	%f311, %f309, %f286, %f231;
	fma.rn.f32 	%f312, %f309, %f288, %f232;
	fma.rn.f32 	%f313, %f309, %f290, %f233;
	fma.rn.f32 	%f314, %f309, %f292, %f234;
	fma.rn.f32 	%f315, %f309, %f294, %f235;
	fma.rn.f32 	%f316, %f309, %f296, %f236;
	fma.rn.f32 	%f317, %f309, %f298, %f237;
	ld.shared.f32 	%f318, [%r43+100];
	fma.rn.f32 	%f319, %f318, %f284, %f239;
	fma.rn.f32 	%f320, %f318, %f286, %f240;
	fma.rn.f32 	%f321, %f318, %f288, %f241;
	fma.rn.f32 	%f322, %f318, %f290, %f242;
	fma.rn.f32 	%f323, %f318, %f292, %f243;
	fma.rn.f32 	%f324, %f318, %f294, %f244;
	fma.rn.f32 	%f325, %f318, %f296, %f245;
	fma.rn.f32 	%f326, %f318, %f298, %f246;
	ld.shared.f32 	%f327, [%r43+132];
	fma.rn.f32 	%f328, %f327, %f284, %f248;
	fma.rn.f32 	%f329, %f327, %f286, %f249;
	fma.rn.f32 	%f330, %f327, %f288, %f250;
	fma.rn.f32 	%f331, %f327, %f290, %f251;
	fma.rn.f32 	%f332, %f327, %f292, %f252;
	fma.rn.f32 	%f333, %f327, %f294, %f253;
	fma.rn.f32 	%f334, %f327, %f296, %f254;
	fma.rn.f32 	%f335, %f327, %f298, %f255;
	ld.shared.f32 	%f336, [%r43+164];
	fma.rn.f32 	%f337, %f336, %f284, %f257;
	fma.rn.f32 	%f338, %f336, %f286, %f258;
	fma.rn.f32 	%f339, %f336, %f288, %f259;
	fma.rn.f32 	%f340, %f336, %f290, %f260;
	fma.rn.f32 	%f341, %f336, %f292, %f261;
	fma.rn.f32 	%f342, %f336, %f294, %f262;
	fma.rn.f32 	%f343, %f336, %f296, %f263;
	fma.rn.f32 	%f344, %f336, %f298, %f264;
	ld.shared.f32 	%f345, [%r43+196];
	fma.rn.f32 	%f346, %f345, %f284, %f266;
	fma.rn.f32 	%f347, %f345, %f286, %f267;
	fma.rn.f32 	%f348, %f345, %f288, %f268;
	fma.rn.f32 	%f349, %f345, %f290, %f269;
	fma.rn.f32 	%f350, %f345, %f292, %f270;
	fma.rn.f32 	%f351, %f345, %f294, %f271;
	fma.rn.f32 	%f352, %f345, %f296, %f272;
	fma.rn.f32 	%f353, %f345, %f298, %f273;
	ld.shared.f32 	%f354, [%r43+228];
	fma.rn.f32 	%f355, %f354, %f284, %f275;
	fma.rn.f32 	%f356, %f354, %f286, %f276;
	fma.rn.f32 	%f357, %f354, %f288, %f277;
	fma.rn.f32 	%f358, %f354, %f290, %f278;
	fma.rn.f32 	%f359, %f354, %f292, %f279;
	fma.rn.f32 	%f360, %f354, %f294, %f280;
	fma.rn.f32 	%f361, %f354, %f296, %f281;
	fma.rn.f32 	%f362, %f354, %f298, %f282;
	ld.shared.f32 	%f363, [%r43+8];
	ld.shared.f32 	%f364, [%r47+1024];
	fma.rn.f32 	%f365, %f363, %f364, %f285;
	ld.shared.f32 	%f366, [%r47+1028];
	fma.rn.f32 	%f367, %f363, %f366, %f287;
	ld.shared.f32 	%f368, [%r47+1032];
	fma.rn.f32 	%f369, %f363, %f368, %f289;
	ld.shared.f32 	%f370, [%r47+1036];
	fma.rn.f32 	%f371, %f363, %f370, %f291;
	ld.shared.f32 	%f372, [%r47+1040];
	fma.rn.f32 	%f373, %f363, %f372, %f293;
	ld.shared.f32 	%f374, [%r47+1044];
	fma.rn.f32 	%f375, %f363, %f374, %f295;
	ld.shared.f32 	%f376, [%r47+1048];
	fma.rn.f32 	%f377, %f363, %f376, %f297;
	ld.shared.f32 	%f378, [%r47+1052];
	fma.rn.f32 	%f379, %f363, %f378, %f299;
	ld.shared.f32 	%f380, [%r43+40];
	fma.rn.f32 	%f381, %f380, %f364, %f301;
	fma.rn.f32 	%f382, %f380, %f366, %f302;
	fma.rn.f32 	%f383, %f380, %f368, %f303;
	fma.rn.f32 	%f384, %f380, %f370, %f304;
	fma.rn.f32 	%f385, %f380, %f372, %f305;
	fma.rn.f32 	%f386, %f380, %f374, %f306;
	fma.rn.f32 	%f387, %f380, %f376, %f307;
	fma.rn.f32 	%f388, %f380, %f378, %f308;
	ld.shared.f32 	%f389, [%r43+72];
	fma.rn.f32 	%f390, %f389, %f364, %f310;
	fma.rn.f32 	%f391, %f389, %f366, %f311;
	fma.rn.f32 	%f392, %f389, %f368, %f312;
	fma.rn.f32 	%f393, %f389, %f370, %f313;
	fma.rn.f32 	%f394, %f389, %f372, %f314;
	fma.rn.f32 	%f395, %f389, %f374, %f315;
	fma.rn.f32 	%f396, %f389, %f376, %f316;
	fma.rn.f32 	%f397, %f389, %f378, %f317;
	ld.shared.f32 	%f398, [%r43+104];
	fma.rn.f32 	%f399, %f398, %f364, %f319;
	fma.rn.f32 	%f400, %f398, %f366, %f320;
	fma.rn.f32 	%f401, %f398, %f368, %f321;
	fma.rn.f32 	%f402, %f398, %f370, %f322;
	fma.rn.f32 	%f403, %f398, %f372, %f323;
	fma.rn.f32 	%f404, %f398, %f374, %f324;
	fma.rn.f32 	%f405, %f398, %f376, %f325;
	fma.rn.f32 	%f406, %f398, %f378, %f326;
	ld.shared.f32 	%f407, [%r43+136];
	fma.rn.f32 	%f408, %f407, %f364, %f328;
	fma.rn.f32 	%f409, %f407, %f366, %f329;
	fma.rn.f32 	%f410, %f407, %f368, %f330;
	fma.rn.f32 	%f411, %f407, %f370, %f331;
	fma.rn.f32 	%f412, %f407, %f372, %f332;
	fma.rn.f32 	%f413, %f407, %f374, %f333;
	fma.rn.f32 	%f414, %f407, %f376, %f334;
	fma.rn.f32 	%f415, %f407, %f378, %f335;
	ld.shared.f32 	%f416, [%r43+168];
	fma.rn.f32 	%f417, %f416, %f364, %f337;
	fma.rn.f32 	%f418, %f416, %f366, %f338;
	fma.rn.f32 	%f419, %f416, %f368, %f339;
	fma.rn.f32 	%f420, %f416, %f370, %f340;
	fma.rn.f32 	%f421, %f416, %f372, %f341;
	fma.rn.f32 	%f422, %f416, %f374, %f342;
	fma.rn.f32 	%f423, %f416, %f376, %f343;
	fma.rn.f32 	%f424, %f416, %f378, %f344;
	ld.shared.f32 	%f425, [%r43+200];
	fma.rn.f32 	%f426, %f425, %f364, %f346;
	fma.rn.f32 	%f427, %f425, %f366, %f347;
	fma.rn.f32 	%f428, %f425, %f368, %f348;
	fma.rn.f32 	%f429, %f425, %f370, %f349;
	fma.rn.f32 	%f430, %f425, %f372, %f350;
	fma.rn.f32 	%f431, %f425, %f374, %f351;
	fma.rn.f32 	%f432, %f425, %f376, %f352;
	fma.rn.f32 	%f433, %f425, %f378, %f353;
	ld.shared.f32 	%f434, [%r43+232];
	fma.rn.f32 	%f435, %f434, %f364, %f355;
	fma.rn.f32 	%f436, %f434, %f366, %f356;
	fma.rn.f32 	%f437, %f434, %f368, %f357;
	fma.rn.f32 	%f438, %f434, %f370, %f358;
	fma.rn.f32 	%f439, %f434, %f372, %f359;
	fma.rn.f32 	%f440, %f434, %f374, %f360;
	fma.rn.f32 	%f441, %f434, %f376, %f361;
	fma.rn.f32 	%f442, %f434, %f378, %f362;
	ld.shared.f32 	%f443, [%r43+12];
	ld.shared.f32 	%f444, [%r47+1536];
	fma.rn.f32 	%f445, %f443, %f444, %f365;
	ld.shared.f32 	%f446, [%r47+1540];
	fma.rn.f32 	%f447, %f443, %f446, %f367;
	ld.shared.f32 	%f448, [%r47+1544];
	fma.rn.f32 	%f449, %f443, %f448, %f369;
	ld.shared.f32 	%f450, [%r47+1548];
	fma.rn.f32 	%f451, %f443, %f450, %f371;
	ld.shared.f32 	%f452, [%r47+1552];
	fma.rn.f32 	%f453, %f443, %f452, %f373;
	ld.shared.f32 	%f454, [%r47+1556];
	fma.rn.f32 	%f455, %f443, %f454, %f375;
	ld.shared.f32 	%f456, [%r47+1560];
	fma.rn.f32 	%f457, %f443, %f456, %f377;
	ld.shared.f32 	%f458, [%r47+1564];
	fma.rn.f32 	%f459, %f443, %f458, %f379;
	ld.shared.f32 	%f460, [%r43+44];
	fma.rn.f32 	%f461, %f460, %f444, %f381;
	fma.rn.f32 	%f462, %f460, %f446, %f382;
	fma.rn.f32 	%f463, %f460, %f448, %f383;
	fma.rn.f32 	%f464, %f460, %f450, %f384;
	fma.rn.f32 	%f465, %f460, %f452, %f385;
	fma.rn.f32 	%f466, %f460, %f454, %f386;
	fma.rn.f32 	%f467, %f460, %f456, %f387;
	fma.rn.f32 	%f468, %f460, %f458, %f388;
	ld.shared.f32 	%f469, [%r43+76];
	fma.rn.f32 	%f470, %f469, %f444, %f390;
	fma.rn.f32 	%f471, %f469, %f446, %f391;
	fma.rn.f32 	%f472, %f469, %f448, %f392;
	fma.rn.f32 	%f473, %f469, %f450, %f393;
	fma.rn.f32 	%f474, %f469, %f452, %f394;
	fma.rn.f32 	%f475, %f469, %f454, %f395;
	fma.rn.f32 	%f476, %f469, %f456, %f396;
	fma.rn.f32 	%f477, %f469, %f458, %f397;
	ld.shared.f32 	%f478, [%r43+108];
	fma.rn.f32 	%f479, %f478, %f444, %f399;
	fma.rn.f32 	%f480, %f478, %f446, %f400;
	fma.rn.f32 	%f481, %f478, %f448, %f401;
	fma.rn.f32 	%f482, %f478, %f450, %f402;
	fma.rn.f32 	%f483, %f478, %f452, %f403;
	fma.rn.f32 	%f484, %f478, %f454, %f404;
	fma.rn.f32 	%f485, %f478, %f456, %f405;
	fma.rn.f32 	%f486, %f478, %f458, %f406;
	ld.shared.f32 	%f487, [%r43+140];
	fma.rn.f32 	%f488, %f487, %f444, %f408;
	fma.rn.f32 	%f489, %f487, %f446, %f409;
	fma.rn.f32 	%f490, %f487, %f448, %f410;
	fma.rn.f32 	%f491, %f487, %f450, %f411;
	fma.rn.f32 	%f492, %f487, %f452, %f412;
	fma.rn.f32 	%f493, %f487, %f454, %f413;
	fma.rn.f32 	%f494, %f487, %f456, %f414;
	fma.rn.f32 	%f495, %f487, %f458, %f415;
	ld.shared.f32 	%f496, [%r43+172];
	fma.rn.f32 	%f497, %f496, %f444, %f417;
	fma.rn.f32 	%f498, %f496, %f446, %f418;
	fma.rn.f32 	%f499, %f496, %f448, %f419;
	fma.rn.f32 	%f500, %f496, %f450, %f420;
	fma.rn.f32 	%f501, %f496, %f452, %f421;
	fma.rn.f32 	%f502, %f496, %f454, %f422;
	fma.rn.f32 	%f503, %f496, %f456, %f423;
	fma.rn.f32 	%f504, %f496, %f458, %f424;
	ld.shared.f32 	%f505, [%r43+204];
	fma.rn.f32 	%f506, %f505, %f444, %f426;
	fma.rn.f32 	%f507, %f505, %f446, %f427;
	fma.rn.f32 	%f508, %f505, %f448, %f428;
	fma.rn.f32 	%f509, %f505, %f450, %f429;
	fma.rn.f32 	%f510, %f505, %f452, %f430;
	fma.rn.f32 	%f511, %f505, %f454, %f431;
	fma.rn.f32 	%f512, %f505, %f456, %f432;
	fma.rn.f32 	%f513, %f505, %f458, %f433;
	ld.shared.f32 	%f514, [%r43+236];
	fma.rn.f32 	%f515, %f514, %f444, %f435;
	fma.rn.f32 	%f516, %f514, %f446, %f436;
	fma.rn.f32 	%f517, %f514, %f448, %f437;
	fma.rn.f32 	%f518, %f514, %f450, %f438;
	fma.rn.f32 	%f519, %f514, %f452, %f439;
	fma.rn.f32 	%f520, %f514, %f454, %f440;
	fma.rn.f32 	%f521, %f514, %f456, %f441;
	fma.rn.f32 	%f522, %f514, %f458, %f442;
	ld.shared.f32 	%f523, [%r43+16];
	ld.shared.f32 	%f524, [%r47+2048];
	fma.rn.f32 	%f525, %f523, %f524, %f445;
	ld.shared.f32 	%f526, [%r47+2052];
	fma.rn.f32 	%f527, %f523, %f526, %f447;
	ld.shared.f32 	%f528, [%r47+2056];
	fma.rn.f32 	%f529, %f523, %f528, %f449;
	ld.shared.f32 	%f530, [%r47+2060];
	fma.rn.f32 	%f531, %f523, %f530, %f451;
	ld.shared.f32 	%f532, [%r47+2064];
	fma.rn.f32 	%f533, %f523, %f532, %f453;
	ld.shared.f32 	%f534, [%r47+2068];
	fma.rn.f32 	%f535, %f523, %f534, %f455;
	ld.shared.f32 	%f536, [%r47+2072];
	fma.rn.f32 	%f537, %f523, %f536, %f457;
	ld.shared.f32 	%f538, [%r47+2076];
	fma.rn.f32 	%f539, %f523, %f538, %f459;
	ld.shared.f32 	%f540, [%r43+48];
	fma.rn.f32 	%f541, %f540, %f524, %f461;
	fma.rn.f32 	%f542, %f540, %f526, %f462;
	fma.rn.f32 	%f543, %f540, %f528, %f463;
	fma.rn.f32 	%f544, %f540, %f530, %f464;
	fma.rn.f32 	%f545, %f540, %f532, %f465;
	fma.rn.f32 	%f546, %f540, %f534, %f466;
	fma.rn.f32 	%f547, %f540, %f536, %f467;
	fma.rn.f32 	%f548, %f540, %f538, %f468;
	ld.shared.f32 	%f549, [%r43+80];
	fma.rn.f32 	%f550, %f549, %f524, %f470;
	fma.rn.f32 	%f551, %f549, %f526, %f471;
	fma.rn.f32 	%f552, %f549, %f528, %f472;
	fma.rn.f32 	%f553, %f549, %f530, %f473;
	fma.rn.f32 	%f554, %f549, %f532, %f474;
	fma.rn.f32 	%f555, %f549, %f534, %f475;
	fma.rn.f32 	%f556, %f549, %f536, %f476;
	fma.rn.f32 	%f557, %f549, %f538, %f477;
	ld.shared.f32 	%f558, [%r43+112];
	fma.rn.f32 	%f559, %f558, %f524, %f479;
	fma.rn.f32 	%f560, %f558, %f526, %f480;
	fma.rn.f32 	%f561, %f558, %f528, %f481;
	fma.rn.f32 	%f562, %f558, %f530, %f482;
	fma.rn.f32 	%f563, %f558, %f532, %f483;
	fma.rn.f32 	%f564, %f558, %f534, %f484;
	fma.rn.f32 	%f565, %f558, %f536, %f485;
	fma.rn.f32 	%f566, %f558, %f538, %f486;
	ld.shared.f32 	%f567, [%r43+144];
	fma.rn.f32 	%f568, %f567, %f524, %f488;
	fma.rn.f32 	%f569, %f567, %f526, %f489;
	fma.rn.f32 	%f570, %f567, %f528, %f490;
	fma.rn.f32 	%f571, %f567, %f530, %f491;
	fma.rn.f32 	%f572, %f567, %f532, %f492;
	fma.rn.f32 	%f573, %f567, %f534, %f493;
	fma.rn.f32 	%f574, %f567, %f536, %f494;
	fma.rn.f32 	%f575, %f567, %f538, %f495;
	ld.shared.f32 	%f576, [%r43+176];
	fma.rn.f32 	%f577, %f576, %f524, %f497;
	fma.rn.f32 	%f578, %f576, %f526, %f498;
	fma.rn.f32 	%f579, %f576, %f528, %f499;
	fma.rn.f32 	%f580, %f576, %f530, %f500;
	fma.rn.f32 	%f581, %f576, %f532, %f501;
	fma.rn.f32 	%f582, %f576, %f534, %f502;
	fma.rn.f32 	%f583, %f576, %f536, %f503;
	fma.rn.f32 	%f584, %f576, %f538, %f504;
	ld.shared.f32 	%f585, [%r43+208];
	fma.rn.f32 	%f586, %f585, %f524, %f506;
	fma.rn.f32 	%f587, %f585, %f526, %f507;
	fma.rn.f32 	%f588, %f585, %f528, %f508;
	fma.rn.f32 	%f589, %f585, %f530, %f509;
	fma.rn.f32 	%f590, %f585, %f532, %f510;
	fma.rn.f32 	%f591, %f585, %f534, %f511;
	fma.rn.f32 	%f592, %f585, %f536, %f512;
	fma.rn.f32 	%f593, %f585, %f538, %f513;
	ld.shared.f32 	%f594, [%r43+240];
	fma.rn.f32 	%f595, %f594, %f524, %f515;
	fma.rn.f32 	%f596, %f594, %f526, %f516;
	fma.rn.f32 	%f597, %f594, %f528, %f517;
	fma.rn.f32 	%f598, %f594, %f530, %f518;
	fma.rn.f32 	%f599, %f594, %f532, %f519;
	fma.rn.f32 	%f600, %f594, %f534, %f520;
	fma.rn.f32 	%f601, %f594, %f536, %f521;
	fma.rn.f32 	%f602, %f594, %f538, %f522;
	ld.shared.f32 	%f603, [%r43+20];
	ld.shared.f32 	%f604, [%r47+2560];
	fma.rn.f32 	%f605, %f603, %f604, %f525;
	ld.shared.f32 	%f606, [%r47+2564];
	fma.rn.f32 	%f607, %f603, %f606, %f527;
	ld.shared.f32 	%f608, [%r47+2568];
	fma.rn.f32 	%f609, %f603, %f608, %f529;
	ld.shared.f32 	%f610, [%r47+2572];
	fma.rn.f32 	%f611, %f603, %f610, %f531;
	ld.shared.f32 	%f612, [%r47+2576];
	fma.rn.f32 	%f613, %f603, %f612, %f533;
	ld.shared.f32 	%f614, [%r47+2580];
	fma.rn.f32 	%f615, %f603, %f614, %f535;
	ld.shared.f32 	%f616, [%r47+2584];
	fma.rn.f32 	%f617, %f603, %f616, %f537;
	ld.shared.f32 	%f618, [%r47+2588];
	fma.rn.f32 	%f619, %f603, %f618, %f539;
	ld.shared.f32 	%f620, [%r43+52];
	fma.rn.f32 	%f621, %f620, %f604, %f541;
	fma.rn.f32 	%f622, %f620, %f606, %f542;
	fma.rn.f32 	%f623, %f620, %f608, %f543;
	fma.rn.f32 	%f624, %f620, %f610, %f544;
	fma.rn.f32 	%f625, %f620, %f612, %f545;
	fma.rn.f32 	%f626, %f620, %f614, %f546;
	fma.rn.f32 	%f627, %f620, %f616, %f547;
	fma.rn.f32 	%f628, %f620, %f618, %f548;
	ld.shared.f32 	%f629, [%r43+84];
	fma.rn.f32 	%f630, %f629, %f604, %f550;
	fma.rn.f32 	%f631, %f629, %f606, %f551;
	fma.rn.f32 	%f632, %f629, %f608, %f552;
	fma.rn.f32 	%f633, %f629, %f610, %f553;
	fma.rn.f32 	%f634, %f629, %f612, %f554;
	fma.rn.f32 	%f635, %f629, %f614, %f555;
	fma.rn.f32 	%f636, %f629, %f616, %f556;
	fma.rn.f32 	%f637, %f629, %f618, %f557;
	ld.shared.f32 	%f638, [%r43+116];
	fma.rn.f32 	%f639, %f638, %f604, %f559;
	fma.rn.f32 	%f640, %f638, %f606, %f560;
	fma.rn.f32 	%f641, %f638, %f608, %f561;
	fma.rn.f32 	%f642, %f638, %f610, %f562;
	fma.rn.f32 	%f643, %f638, %f612, %f563;
	fma.rn.f32 	%f644, %f638, %f614, %f564;
	fma.rn.f32 	%f645, %f638, %f616, %f565;
	fma.rn.f32 	%f646, %f638, %f618, %f566;
	ld.shared.f32 	%f647, [%r43+148];
	fma.rn.f32 	%f648, %f647, %f604, %f568;
	fma.rn.f32 	%f649, %f647, %f606, %f569;
	fma.rn.f32 	%f650, %f647, %f608, %f570;
	fma.rn.f32 	%f651, %f647, %f610, %f571;
	fma.rn.f32 	%f652, %f647, %f612, %f572;
	fma.rn.f32 	%f653, %f647, %f614, %f573;
	fma.rn.f32 	%f654, %f647, %f616, %f574;
	fma.rn.f32 	%f655, %f647, %f618, %f575;
	ld.shared.f32 	%f656, [%r43+180];
	fma.rn.f32 	%f657, %f656, %f604, %f577;
	fma.rn.f32 	%f658, %f656, %f606, %f578;
	fma.rn.f32 	%f659, %f656, %f608, %f579;
	fma.rn.f32 	%f660, %f656, %f610, %f580;
	fma.rn.f32 	%f661, %f656, %f612, %f581;
	fma.rn.f32 	%f662, %f656, %f614, %f582;
	fma.rn.f32 	%f663, %f656, %f616, %f583;
	fma.rn.f32 	%f664, %f656, %f618, %f584;
	ld.shared.f32 	%f665, [%r43+212];
	fma.rn.f32 	%f666, %f665, %f604, %f586;
	fma.rn.f32 	%f667, %f665, %f606, %f587;
	fma.rn.f32 	%f668, %f665, %f608, %f588;
	fma.rn.f32 	%f669, %f665, %f610, %f589;
	fma.rn.f32 	%f670, %f665, %f612, %f590;
	fma.rn.f32 	%f671, %f665, %f614, %f591;
	fma.rn.f32 	%f672, %f665, %f616, %f592;
	fma.rn.f32 	%f673, %f665, %f618, %f593;
	ld.shared.f32 	%f674, [%r43+244];
	fma.rn.f32 	%f675, %f674, %f604, %f595;
	fma.rn.f32 	%f676, %f674, %f606, %f596;
	fma.rn.f32 	%f677, %f674, %f608, %f597;
	fma.rn.f32 	%f678, %f674, %f610, %f598;
	fma.rn.f32 	%f679, %f674, %f612, %f599;
	fma.rn.f32 	%f680, %f674, %f614, %f600;
	fma.rn.f32 	%f681, %f674, %f616, %f601;
	fma.rn.f32 	%f682, %f674, %f618, %f602;
	ld.shared.f32 	%f683, [%r43+24];
	ld.shared.f32 	%f684, [%r47+3072];
	fma.rn.f32 	%f685, %f683, %f684, %f605;
	ld.shared.f32 	%f686, [%r47+3076];
	fma.rn.f32 	%f687, %f683, %f686, %f607;
	ld.shared.f32 	%f688, [%r47+3080];
	fma.rn.f32 	%f689, %f683, %f688, %f609;
	ld.shared.f32 	%f690, [%r47+3084];
	fma.rn.f32 	%f691, %f683, %f690, %f611;
	ld.shared.f32 	%f692, [%r47+3088];
	fma.rn.f32 	%f693, %f683, %f692, %f613;
	ld.shared.f32 	%f694, [%r47+3092];
	fma.rn.f32 	%f695, %f683, %f694, %f615;
	ld.shared.f32 	%f696, [%r47+3096];
	fma.rn.f32 	%f697, %f683, %f696, %f617;
	ld.shared.f32 	%f698, [%r47+3100];
	fma.rn.f32 	%f699, %f683, %f698, %f619;
	ld.shared.f32 	%f700, [%r43+56];
	fma.rn.f32 	%f701, %f700, %f684, %f621;
	fma.rn.f32 	%f702, %f700, %f686, %f622;
	fma.rn.f32 	%f703, %f700, %f688, %f623;
	fma.rn.f32 	%f704, %f700, %f690, %f624;
	fma.rn.f32 	%f705, %f700, %f692, %f625;
	fma.rn.f32 	%f706, %f700, %f694, %f626;
	fma.rn.f32 	%f707, %f700, %f696, %f627;
	fma.rn.f32 	%f708, %f700, %f698, %f628;
	ld.shared.f32 	%f709, [%r43+88];
	fma.rn.f32 	%f710, %f709, %f684, %f630;
	fma.rn.f32 	%f711, %f709, %f686, %f631;
	fma.rn.f32 	%f712, %f709, %f688, %f632;
	fma.rn.f32 	%f713, %f709, %f690, %f633;
	fma.rn.f32 	%f714, %f709, %f692, %f634;
	fma.rn.f32 	%f715, %f709, %f694, %f635;
	fma.rn.f32 	%f716, %f709, %f696, %f636;
	fma.rn.f32 	%f717, %f709, %f698, %f637;
	ld.shared.f32 	%f718, [%r43+120];
	fma.rn.f32 	%f719, %f718, %f684, %f639;
	fma.rn.f32 	%f720, %f718, %f686, %f640;
	fma.rn.f32 	%f721, %f718, %f688, %f641;
	fma.rn.f32 	%f722, %f718, %f690, %f642;
	fma.rn.f32 	%f723, %f718, %f692, %f643;
	fma.rn.f32 	%f724, %f718, %f694, %f644;
	fma.rn.f32 	%f725, %f718, %f696, %f645;
	fma.rn.f32 	%f726, %f718, %f698, %f646;
	ld.shared.f32 	%f727, [%r43+152];
	fma.rn.f32 	%f728, %f727, %f684, %f648;
	fma.rn.f32 	%f729, %f727, %f686, %f649;
	fma.rn.f32 	%f730, %f727, %f688, %f650;
	fma.rn.f32 	%f731, %f727, %f690, %f651;
	fma.rn.f32 	%f732, %f727, %f692, %f652;
	fma.rn.f32 	%f733, %f727, %f694, %f653;
	fma.rn.f32 	%f734, %f727, %f696, %f654;
	fma.rn.f32 	%f735, %f727, %f698, %f655;
	ld.shared.f32 	%f736, [%r43+184];
	fma.rn.f32 	%f737, %f736, %f684, %f657;
	fma.rn.f32 	%f738, %f736, %f686, %f658;
	fma.rn.f32 	%f739, %f736, %f688, %f659;
	fma.rn.f32 	%f740, %f736, %f690, %f660;
	fma.rn.f32 	%f741, %f736, %f692, %f661;
	fma.rn.f32 	%f742, %f736, %f694, %f662;
	fma.rn.f32 	%f743, %f736, %f696, %f663;
	fma.rn.f32 	%f744, %f736, %f698, %f664;
	ld.shared.f32 	%f745, [%r43+216];
	fma.rn.f32 	%f746, %f745, %f684, %f666;
	fma.rn.f32 	%f747, %f745, %f686, %f667;
	fma.rn.f32 	%f748, %f745, %f688, %f668;
	fma.rn.f32 	%f749, %f745, %f690, %f669;
	fma.rn.f32 	%f750, %f745, %f692, %f670;
	fma.rn.f32 	%f751, %f745, %f694, %f671;
	fma.rn.f32 	%f752, %f745, %f696, %f672;
	fma.rn.f32 	%f753, %f745, %f698, %f673;
	ld.shared.f32 	%f754, [%r43+248];
	fma.rn.f32 	%f755, %f754, %f684, %f675;
	fma.rn.f32 	%f756, %f754, %f686, %f676;
	fma.rn.f32 	%f757, %f754, %f688, %f677;
	fma.rn.f32 	%f758, %f754, %f690, %f678;
	fma.rn.f32 	%f759, %f754, %f692, %f679;
	fma.rn.f32 	%f760, %f754, %f694, %f680;
	fma.rn.f32 	%f761, %f754, %f696, %f681;
	fma.rn.f32 	%f762, %f754, %f698, %f682;
	ld.shared.f32 	%f763, [%r43+28];
	ld.shared.f32 	%f764, [%r47+3584];
	fma.rn.f32 	%f906, %f763, %f764, %f685;
	ld.shared.f32 	%f765, [%r47+3588];
	fma.rn.f32 	%f905, %f763, %f765, %f687;
	ld.shared.f32 	%f766, [%r47+3592];
	fma.rn.f32 	%f904, %f763, %f766, %f689;
	ld.shared.f32 	%f767, [%r47+3596];
	fma.rn.f32 	%f903, %f763, %f767, %f691;
	ld.shared.f32 	%f768, [%r47+3600];
	fma.rn.f32 	%f902, %f763, %f768, %f693;
	ld.shared.f32 	%f769, [%r47+3604];
	fma.rn.f32 	%f901, %f763, %f769, %f695;
	ld.shared.f32 	%f770, [%r47+3608];
	fma.rn.f32 	%f900, %f763, %f770, %f697;
	ld.shared.f32 	%f771, [%r47+3612];
	fma.rn.f32 	%f899, %f763, %f771, %f699;
	ld.shared.f32 	%f772, [%r43+60];
	fma.rn.f32 	%f898, %f772, %f764, %f701;
	fma.rn.f32 	%f897, %f772, %f765, %f702;
	fma.rn.f32 	%f896, %f772, %f766, %f703;
	fma.rn.f32 	%f895, %f772, %f767, %f704;
	fma.rn.f32 	%f894, %f772, %f768, %f705;
	fma.rn.f32 	%f893, %f772, %f769, %f706;
	fma.rn.f32 	%f892, %f772, %f770, %f707;
	fma.rn.f32 	%f891, %f772, %f771, %f708;
	ld.shared.f32 	%f773, [%r43+92];
	fma.rn.f32 	%f890, %f773, %f764, %f710;
	fma.rn.f32 	%f889, %f773, %f765, %f711;
	fma.rn.f32 	%f888, %f773, %f766, %f712;
	fma.rn.f32 	%f887, %f773, %f767, %f713;
	fma.rn.f32 	%f886, %f773, %f768, %f714;
	fma.rn.f32 	%f885, %f773, %f769, %f715;
	fma.rn.f32 	%f884, %f773, %f770, %f716;
	fma.rn.f32 	%f883, %f773, %f771, %f717;
	ld.shared.f32 	%f774, [%r43+124];
	fma.rn.f32 	%f882, %f774, %f764, %f719;
	fma.rn.f32 	%f881, %f774, %f765, %f720;
	fma.rn.f32 	%f880, %f774, %f766, %f721;
	fma.rn.f32 	%f879, %f774, %f767, %f722;
	fma.rn.f32 	%f878, %f774, %f768, %f723;
	fma.rn.f32 	%f877, %f774, %f769, %f724;
	fma.rn.f32 	%f876, %f774, %f770, %f725;
	fma.rn.f32 	%f875, %f774, %f771, %f726;
	ld.shared.f32 	%f775, [%r43+156];
	fma.rn.f32 	%f874, %f775, %f764, %f728;
	fma.rn.f32 	%f873, %f775, %f765, %f729;
	fma.rn.f32 	%f872, %f775, %f766, %f730;
	fma.rn.f32 	%f871, %f775, %f767, %f731;
	fma.rn.f32 	%f870, %f775, %f768, %f732;
	fma.rn.f32 	%f869, %f775, %f769, %f733;
	fma.rn.f32 	%f868, %f775, %f770, %f734;
	fma.rn.f32 	%f867, %f775, %f771, %f735;
	ld.shared.f32 	%f776, [%r43+188];
	fma.rn.f32 	%f866, %f776, %f764, %f737;
	fma.rn.f32 	%f865, %f776, %f765, %f738;
	fma.rn.f32 	%f864, %f776, %f766, %f739;
	fma.rn.f32 	%f863, %f776, %f767, %f740;
	fma.rn.f32 	%f862, %f776, %f768, %f741;
	fma.rn.f32 	%f861, %f776, %f769, %f742;
	fma.rn.f32 	%f860, %f776, %f770, %f743;
	fma.rn.f32 	%f859, %f776, %f771, %f744;
	ld.shared.f32 	%f777, [%r43+220];
	fma.rn.f32 	%f858, %f777, %f764, %f746;
	fma.rn.f32 	%f857, %f777, %f765, %f747;
	fma.rn.f32 	%f856, %f777, %f766, %f748;
	fma.rn.f32 	%f855, %f777, %f767, %f749;
	fma.rn.f32 	%f854, %f777, %f768, %f750;
	fma.rn.f32 	%f853, %f777, %f769, %f751;
	fma.rn.f32 	%f852, %f777, %f770, %f752;
	fma.rn.f32 	%f851, %f777, %f771, %f753;
	ld.shared.f32 	%f778, [%r43+252];
	fma.rn.f32 	%f850, %f778, %f764, %f755;
	fma.rn.f32 	%f849, %f778, %f765, %f756;
	fma.rn.f32 	%f848, %f778, %f766, %f757;
	fma.rn.f32 	%f847, %f778, %f767, %f758;
	fma.rn.f32 	%f846, %f778, %f768, %f759;
	fma.rn.f32 	%f845, %f778, %f769, %f760;
	fma.rn.f32 	%f844, %f778, %f770, %f761;
	fma.rn.f32 	%f843, %f778, %f771, %f762;
	bar.sync 	0;
	add.s32 	%r65, %r65, 1;
	setp.eq.s32 	%p2, %r65, 0;
	add.s32 	%r64, %r64, 8;
	shl.b32 	%r48, %r61, 3;
	add.s32 	%r63, %r63, %r48;
	@%p2 bra 	$L__BB1_3;
	bra.uni 	$L__BB1_2;
$L__BB1_3:
	ld.param.u32 	%r62, [_Z22sgemm_thread_tile_vec4PfS_S_iii_param_4];
	ld.param.u64 	%rd23, [_Z22sgemm_thread_tile_vec4PfS_S_iii_param_2];
	cvta.to.global.u64 	%rd10, %rd23;
	mov.u32 	%r49, %tid.y;
	shl.b32 	%r50, %r49, 3;
	mov.u32 	%r51, %ctaid.y;
	shl.b32 	%r52, %r51, 7;
	add.s32 	%r53, %r52, %r50;
	mov.u32 	%r54, %tid.x;
	shl.b32 	%r55, %r54, 3;
	mov.u32 	%r56, %ctaid.x;
	shl.b32 	%r57, %r56, 7;
	add.s32 	%r58, %r57, %r55;
	mad.lo.s32 	%r59, %r53, %r62, %r58;
	mul.wide.s32 	%rd11, %r59, 4;
	add.s64 	%rd12, %rd10, %rd11;
	st.global.v4.f32 	[%rd12], {%f906, %f905, %f904, %f903};
	st.global.v4.f32 	[%rd12+16], {%f902, %f901, %f900, %f899};
	mul.wide.s32 	%rd13, %r62, 4;
	add.s64 	%rd14, %rd12, %rd13;
	st.global.v4.f32 	[%rd14], {%f898, %f897, %f896, %f895};
	st.global.v4.f32 	[%rd14+16], {%f894, %f893, %f892, %f891};
	add.s64 	%rd15, %rd14, %rd13;
	st.global.v4.f32 	[%rd15], {%f890, %f889, %f888, %f887};
	st.global.v4.f32 	[%rd15+16], {%f886, %f885, %f884, %f883};
	add.s64 	%rd16, %rd15, %rd13;
	st.global.v4.f32 	[%rd16], {%f882, %f881, %f880, %f879};
	st.global.v4.f32 	[%rd16+16], {%f878, %f877, %f876, %f875};
	add.s64 	%rd17, %rd16, %rd13;
	st.global.v4.f32 	[%rd17], {%f874, %f873, %f872, %f871};
	st.global.v4.f32 	[%rd17+16], {%f870, %f869, %f868, %f867};
	add.s64 	%rd18, %rd17, %rd13;
	st.global.v4.f32 	[%rd18], {%f866, %f865, %f864, %f863};
	st.global.v4.f32 	[%rd18+16], {%f862, %f861, %f860, %f859};
	add.s64 	%rd19, %rd18, %rd13;
	st.global.v4.f32 	[%rd19], {%f858, %f857, %f856, %f855};
	st.global.v4.f32 	[%rd19+16], {%f854, %f853, %f852, %f851};
	add.s64 	%rd20, %rd19, %rd13;
	st.global.v4.f32 	[%rd20], {%f850, %f849, %f848, %f847};
	st.global.v4.f32 	[%rd20+16], {%f846, %f845, %f844, %f843};
	ret;

}


// ===== COMPILED SASS (sm_100) =====

	.target	sm_100

	.elftype	@"ET_EXEC"


//--------------------- .note.nv.tkinfo           --------------------------
	.section	.note.nv.tkinfo,"",@"SHT_NOTE"
	.sectionflags	@"SHF_NOTE_NV_TKINFO"
	.tkinfo
        /*0018*/ 	.word	0x00000002
        /*0030*/ 	.string	""
        /*0030*/ 	.string	"ptxas"
        /*0030*/ 	.string	"Cuda compilation tools, release 13.0, V13.0.88"
        /*0030*/ 	.string	"Build cuda_13.0.r13.0/compiler.36424714_0"
        /*0030*/ 	.string	"-arch sm_100 -m 64 "



//--------------------- .note.nv.cuinfo           --------------------------
	.section	.note.nv.cuinfo,"",@"SHT_NOTE"
	.sectionflags	@"SHF_NOTE_NV_CUINFO"
        /*0018*/ 	.short	0x0002
        /*001a*/ 	.short	0x0064
        /*001c*/ 	.short	0x0082
	.zero		2


//--------------------- .nv.info                  --------------------------
	.section	.nv.info,"",@"SHT_CUDA_INFO"
	.align	4


	//----- nvinfo : EIATTR_REGCOUNT
	.align		4
        /*0000*/ 	.byte	0x04, 0x2f
        /*0002*/ 	.short	(.L_1 - .L_0)
	.align		4
.L_0:
        /*0004*/ 	.word	index@(_Z5sgemmPfS_S_iii)
        /*0008*/ 	.word	0x00000020


	//----- nvinfo : EIATTR_FRAME_SIZE
	.align		4
.L_1:
        /*000c*/ 	.byte	0x04, 0x11
        /*000e*/ 	.short	(.L_3 - .L_2)
	.align		4
.L_2:
        /*0010*/ 	.word	index@(_Z5sgemmPfS_S_iii)
        /*0014*/ 	.word	0x00000000


	//----- nvinfo : EIATTR_REGCOUNT
	.align		4
.L_3:
        /*0018*/ 	.byte	0x04, 0x2f
        /*001a*/ 	.short	(.L_5 - .L_4)
	.align		4
.L_4:
        /*001c*/ 	.word	index@(_Z22sgemm_thread_tile_vec4PfS_S_iii)
        /*0020*/ 	.word	0x00000080


	//----- nvinfo : EIATTR_FRAME_SIZE
	.align		4
.L_5:
        /*0024*/ 	.byte	0x04, 0x11
        /*0026*/ 	.short	(.L_7 - .L_6)
	.align		4
.L_6:
        /*0028*/ 	.word	index@(_Z22sgemm_thread_tile_vec4PfS_S_iii)
        /*002c*/ 	.word	0x00000000


	//----- nvinfo : EIATTR_MIN_STACK_SIZE
	.align		4
.L_7:
        /*0030*/ 	.byte	0x04, 0x12
        /*0032*/ 	.short	(.L_9 - .L_8)
	.align		4
.L_8:
        /*0034*/ 	.word	index@(_Z22sgemm_thread_tile_vec4PfS_S_iii)
        /*0038*/ 	.word	0x00000000


	//----- nvinfo : EIATTR_MIN_STACK_SIZE
	.align		4
.L_9:
        /*003c*/ 	.byte	0x04, 0x12
        /*003e*/ 	.short	(.L_11 - .L_10)
	.align		4
.L_10:
        /*0040*/ 	.word	index@(_Z5sgemmPfS_S_iii)
        /*0044*/ 	.word	0x00000000
.L_11:


//--------------------- .nv.compat                --------------------------
	.section	.nv.compat,"",@"SHT_CUDA_COMPAT_INFO"
	.align	4
        /*0000*/ 	.byte	0x02, 0x09, 0x00, 0x00, 0x02, 0x02, 0x01, 0x00, 0x02, 0x05, 0x05, 0x00, 0x03, 0x07, 0x01, 0x01
        /*0010*/ 	.byte	0x02, 0x03, 0x00, 0x00, 0x02, 0x06, 0x01, 0x00, 0x04, 0x0b, 0x08, 0x00, 0x09, 0x00, 0x00, 0x00
        /*0020*/ 	.byte	0x00, 0x00, 0x00, 0x00


//--------------------- .nv.info._Z22sgemm_thread_tile_vec4PfS_S_iii --------------------------
	.section	.nv.info._Z22sgemm_thread_tile_vec4PfS_S_iii,"",@"SHT_CUDA_INFO"
	.sectionflags	@""
	.align	4


	//----- nvinfo : EIATTR_CUDA_API_VERSION
	.align		4
        /*0000*/ 	.byte	0x04, 0x37
        /*0002*/ 	.short	(.L_13 - .L_12)
.L_12:
        /*0004*/ 	.word	0x00000082


	//----- nvinfo : EIATTR_KPARAM_INFO
	.align		4
.L_13:
        /*0008*/ 	.byte	0x04, 0x17
        /*000a*/ 	.short	(.L_15 - .L_14)
.L_14:
        /*000c*/ 	.word	0x00000000
        /*0010*/ 	.short	0x0005
        /*0012*/ 	.short	0x0020
        /*0014*/ 	.byte	0x00, 0xf0, 0x11, 0x00


	//----- nvinfo : EIATTR_KPARAM_INFO
	.align		4
.L_15:
        /*0018*/ 	.byte	0x04, 0x17
        /*001a*/ 	.short	(.L_17 - .L_16)
.L_16:
        /*001c*/ 	.word	0x00000000
        /*0020*/ 	.short	0x0004
        /*0022*/ 	.short	0x001c
        /*0024*/ 	.byte	0x00, 0xf0, 0x11, 0x00


	//----- nvinfo : EIATTR_KPARAM_INFO
	.align		4
.L_17:
        /*0028*/ 	.byte	0x04, 0x17
        /*002a*/ 	.short	(.L_19 - .L_18)
.L_18:
        /*002c*/ 	.word	0x00000000
        /*0030*/ 	.short	0x0003
        /*0032*/ 	.short	0x0018
        /*0034*/ 	.byte	0x00, 0xf0, 0x11, 0x00


	//----- nvinfo : EIATTR_KPARAM_INFO
	.align		4
.L_19:
        /*0038*/ 	.byte	0x04, 0x17
        /*003a*/ 	.short	(.L_21 - .L_20)
.L_20:
        /*003c*/ 	.word	0x00000000
        /*0040*/ 	.short	0x0002
        /*0042*/ 	.short	0x0010
        /*0044*/ 	.byte	0x00, 0xf5, 0x21, 0x00


	//----- nvinfo : EIATTR_KPARAM_INFO
	.align		4
.L_21:
        /*0048*/ 	.byte	0x04, 0x17
        /*004a*/ 	.short	(.L_23 - .L_22)
.L_22:
        /*004c*/ 	.word	0x00000000
        /*0050*/ 	.short	0x0001
        /*0052*/ 	.short	0x0008
        /*0054*/ 	.byte	0x00, 0xf5, 0x21, 0x00


	//----- nvinfo : EIATTR_KPARAM_INFO
	.align		4
.L_23:
        /*0058*/ 	.byte	0x04, 0x17
        /*005a*/ 	.short	(.L_25 - .L_24)
.L_24:
        /*005c*/ 	.word	0x00000000
        /*0060*/ 	.short	0x0000
        /*0062*/ 	.short	0x0000
        /*0064*/ 	.byte	0x00, 0xf5, 0x21, 0x00


	//----- nvinfo : EIATTR_SPARSE_MMA_MASK
	.align		4
.L_25:
        /*0068*/ 	.byte	0x03, 0x50
        /*006a*/ 	.short	0x0000


	//----- nvinfo : EIATTR_MAXREG_COUNT
	.align		4
        /*006c*/ 	.byte	0x03, 0x1b
        /*006e*/ 	.short	0x00ff


	//----- nvinfo : EIATTR_NUM_BARRIERS
	.align		4
        /*0070*/ 	.byte	0x02, 0x4c
        /*0072*/ 	.byte	0x01
	.zero		1


	//----- nvinfo : EIATTR_MERCURY_ISA_VERSION
	.align		4
        /*0074*/ 	.byte	0x03, 0x5f
        /*0076*/ 	.short	0x0101


	//----- nvinfo : EIATTR_VRC_CTA_INIT_COUNT
	.align		4
        /*0078*/ 	.byte	0x02, 0x4a
	.zero		1
	.zero		1


	//----- nvinfo : EIATTR_EXIT_INSTR_OFFSETS
	.align		4
        /*007c*/ 	.byte	0x04, 0x1c
        /*007e*/ 	.short	(.L_27 - .L_26)


	//   ....[0]....
.L_26:
        /*0080*/ 	.word	0x00002a00


	//----- nvinfo : EIATTR_CBANK_PARAM_SIZE
	.align		4
.L_27:
        /*0084*/ 	.byte	0x03, 0x19
        /*0086*/ 	.short	0x0024


	//----- nvinfo : EIATTR_PARAM_CBANK
	.align		4
        /*0088*/ 	.byte	0x04, 0x0a
        /*008a*/ 	.short	(.L_29 - .L_28)
	.align		4
.L_28:
        /*008c*/ 	.word	index@(.nv.constant0._Z22sgemm_thread_tile_vec4PfS_S_iii)
        /*0090*/ 	.short	0x0380
        /*0092*/ 	.short	0x0024


	//----- nvinfo : EIATTR_SW_WAR
	.align		4
.L_29:
        /*0094*/ 	.byte	0x04, 0x36
        /*0096*/ 	.short	(.L_31 - .L_30)
.L_30:
        /*0098*/ 	.word	0x00000008
.L_31:


//--------------------- .nv.info._Z5sgemmPfS_S_iii --------------------------
	.section	.nv.info._Z5sgemmPfS_S_iii,"",@"SHT_CUDA_INFO"
	.sectionflags	@""
	.align	4


	//----- nvinfo : EIATTR_CUDA_API_VERSION
	.align		4
        /*0000*/ 	.byte	0x04, 0x37
        /*0002*/ 	.short	(.L_33 - .L_32)
.L_32:
        /*0004*/ 	.word	0x00000082


	//----- nvinfo : EIATTR_KPARAM_INFO
	.align		4
.L_33:
        /*0008*/ 	.byte	0x04, 0x17
        /*000a*/ 	.short	(.L_35 - .L_34)
.L_34:
        /*000c*/ 	.word	0x00000000
        /*0010*/ 	.short	0x0005
        /*0012*/ 	.short	0x0020
        /*0014*/ 	.byte	0x00, 0xf0, 0x11, 0x00


	//----- nvinfo : EIATTR_KPARAM_INFO
	.align		4
.L_35:
        /*0018*/ 	.byte	0x04, 0x17
        /*001a*/ 	.short	(.L_37 - .L_36)
.L_36:
        /*001c*/ 	.word	0x00000000
        /*0020*/ 	.short	0x0004
        /*0022*/ 	.short	0x001c
        /*0024*/ 	.byte	0x00, 0xf0, 0x11, 0x00


	//----- nvinfo : EIATTR_KPARAM_INFO
	.align		4
.L_37:
        /*0028*/ 	.byte	0x04, 0x17
        /*002a*/ 	.short	(.L_39 - .L_38)
.L_38:
        /*002c*/ 	.word	0x00000000
        /*0030*/ 	.short	0x0003
        /*0032*/ 	.short	0x0018
        /*0034*/ 	.byte	0x00, 0xf0, 0x11, 0x00


	//----- nvinfo : EIATTR_KPARAM_INFO
	.align		4
.L_39:
        /*0038*/ 	.byte	0x04, 0x17
        /*003a*/ 	.short	(.L_41 - .L_40)
.L_40:
        /*003c*/ 	.word	0x00000000
        /*0040*/ 	.short	0x0002
        /*0042*/ 	.short	0x0010
        /*0044*/ 	.byte	0x00, 0xf5, 0x21, 0x00


	//----- nvinfo : EIATTR_KPARAM_INFO
	.align		4
.L_41:
        /*0048*/ 	.byte	0x04, 0x17
        /*004a*/ 	.short	(.L_43 - .L_42)
.L_42:
        /*004c*/ 	.word	0x00000000
        /*0050*/ 	.short	0x0001
        /*0052*/ 	.short	0x0008
        /*0054*/ 	.byte	0x00, 0xf5, 0x21, 0x00


	//----- nvinfo : EIATTR_KPARAM_INFO
	.align		4
.L_43:
        /*0058*/ 	.byte	0x04, 0x17
        /*005a*/ 	.short	(.L_45 - .L_44)
.L_44:
        /*005c*/ 	.word	0x00000000
        /*0060*/ 	.short	0x0000
        /*0062*/ 	.short	0x0000
        /*0064*/ 	.byte	0x00, 0xf5, 0x21, 0x00


	//----- nvinfo : EIATTR_SPARSE_MMA_MASK
	.align		4
.L_45:
        /*0068*/ 	.byte	0x03, 0x50
        /*006a*/ 	.short	0x0000


	//----- nvinfo : EIATTR_MAXREG_COUNT
	.align		4
        /*006c*/ 	.byte	0x03, 0x1b
        /*006e*/ 	.short	0x00ff


	//----- nvinfo : EIATTR_NUM_BARRIERS
	.align		4
        /*0070*/ 	.byte	0x02, 0x4c
        /*0072*/ 	.byte	0x01
	.zero		1


	//----- nvinfo : EIATTR_MERCURY_ISA_VERSION
	.align		4
        /*0074*/ 	.byte	0x03, 0x5f
        /*0076*/ 	.short	0x0101


	//----- nvinfo : EIATTR_VRC_CTA_INIT_COUNT
	.align		4
        /*0078*/ 	.byte	0x02, 0x4a
	.zero		1
	.zero		1


	//----- nvinfo : EIATTR_EXIT_INSTR_OFFSETS
	.align		4
        /*007c*/ 	.byte	0x04, 0x1c
        /*007e*/ 	.short	(.L_47 - .L_46)


	//   ....[0]....
.L_46:
        /*0080*/ 	.word	0x000007e0


	//----- nvinfo : EIATTR_CBANK_PARAM_SIZE
	.align		4
.L_47:
        /*0084*/ 	.byte	0x03, 0x19
        /*0086*/ 	.short	0x0024


	//----- nvinfo : EIATTR_PARAM_CBANK
	.align		4
        /*0088*/ 	.byte	0x04, 0x0a
        /*008a*/ 	.short	(.L_49 - .L_48)
	.align		4
.L_48:
        /*008c*/ 	.word	index@(.nv.constant0._Z5sgemmPfS_S_iii)
        /*0090*/ 	.short	0x0380
        /*0092*/ 	.short	0x0024


	//----- nvinfo : EIATTR_SW_WAR
	.align		4
.L_49:
        /*0094*/ 	.byte	0x04, 0x36
        /*0096*/ 	.short	(.L_51 - .L_50)
.L_50:
        /*0098*/ 	.word	0x00000008
.L_51:


//--------------------- .nv.callgraph             --------------------------
	.section	.nv.callgraph,"",@"SHT_CUDA_CALLGRAPH"
	.align	4
	.sectionentsize	8
	.align		4
        /*0000*/ 	.word	0x00000000
	.align		4
        /*0004*/ 	.word	0xffffffff
	.align		4
        /*0008*/ 	.word	0x00000000
	.align		4
        /*000c*/ 	.word	0xfffffffe
	.align		4
        /*0010*/ 	.word	0x00000000
	.align		4
        /*0014*/ 	.word	0xfffffffd
	.align		4
        /*0018*/ 	.word	0x00000000
	.align		4
        /*001c*/ 	.word	0xfffffffc


//--------------------- .text._Z22sgemm_thread_tile_vec4PfS_S_iii --------------------------
	.section	.text._Z22sgemm_thread_tile_vec4PfS_S_iii,"ax",@progbits
	.align	128
        .global         _Z22sgemm_thread_tile_vec4PfS_S_iii
        .type           _Z22sgemm_thread_tile_vec4PfS_S_iii,@function
        .size           _Z22sgemm_thread_tile_vec4PfS_S_iii,(.L_x_6 - _Z22sgemm_thread_tile_vec4PfS_S_iii)
        .other          _Z22sgemm_thread_tile_vec4PfS_S_iii,@"STO_CUDA_ENTRY STV_DEFAULT"
_Z22sgemm_thread_tile_vec4PfS_S_iii:
.text._Z22sgemm_thread_tile_vec4PfS_S_iii:
[----:B------:R-:W-:Y:S01]  /*0000*/  LDC R1, c[0x0][0x37c] ;  /* 0x0000df00ff017b82 */ /* 0x000fe20000000800 */
[----:B------:R-:W0:Y:S01]  /*0010*/  LDCU UR9, c[0x0][0x3a0] ;  /* 0x00007400ff0977ac */ /* 0x000e220008000800 */
[----:B------:R-:W1:Y:S01]  /*0020*/  S2R R0, SR_TID.X ;  /* 0x0000000000007919 */ /* 0x000e620000002100 */
[----:B------:R-:W-:Y:S02]  /*0030*/  CS2R R70, SRZ ;  /* 0x0000000000467805 */ /* 0x000fe4000001ff00 */
[----:B------:R-:W-:Y:S02]  /*0040*/  CS2R R68, SRZ ;  /* 0x0000000000447805 */ /* 0x000fe4000001ff00 */
[----:B------:R-:W-:Y:S01]  /*0050*/  CS2R R66, SRZ ;  /* 0x0000000000427805 */ /* 0x000fe2000001ff00 */
[----:B------:R-:W2:Y:S01]  /*0060*/  S2R R3, SR_TID.Y ;  /* 0x0000000000037919 */ /* 0x000ea20000002200 */
[----:B------:R-:W-:Y:S02]  /*0070*/  CS2R R64, SRZ ;  /* 0x0000000000407805 */ /* 0x000fe4000001ff00 */
[----:B------:R-:W-:-:S02]  /*0080*/  CS2R R62, SRZ ;  /* 0x00000000003e7805 */ /* 0x000fc4000001ff00 */
[----:B------:R-:W-:Y:S02]  /*0090*/  CS2R R60, SRZ ;  /* 0x00000000003c7805 */ /* 0x000fe4000001ff00 */
[----:B------:R-:W-:Y:S02]  /*00a0*/  CS2R R58, SRZ ;  /* 0x00000000003a7805 */ /* 0x000fe4000001ff00 */
[----:B------:R-:W-:Y:S02]  /*00b0*/  CS2R R56, SRZ ;  /* 0x0000000000387805 */ /* 0x000fe4000001ff00 */
[----:B------:R-:W-:Y:S02]  /*00c0*/  CS2R R54, SRZ ;  /* 0x0000000000367805 */ /* 0x000fe4000001ff00 */
[----:B------:R-:W-:Y:S02]  /*00d0*/  CS2R R52, SRZ ;  /* 0x0000000000347805 */ /* 0x000fe4000001ff00 */
[----:B------:R-:W-:-:S02]  /*00e0*/  CS2R R50, SRZ ;  /* 0x0000000000327805 */ /* 0x000fc4000001ff00 */
[----:B------:R-:W-:Y:S02]  /*00f0*/  CS2R R48, SRZ ;  /* 0x0000000000307805 */ /* 0x000fe4000001ff00 */
[----:B------:R-:W-:Y:S02]  /*0100*/  CS2R R46, SRZ ;  /* 0x00000000002e7805 */ /* 0x000fe4000001ff00 */
[----:B------:R-:W-:Y:S02]  /*0110*/  CS2R R44, SRZ ;  /* 0x00000000002c7805 */ /* 0x000fe4000001ff00 */
[----:B------:R-:W-:Y:S01]  /*0120*/  CS2R R42, SRZ ;  /* 0x00000000002a7805 */ /* 0x000fe2000001ff00 */
[----:B0-----:R-:W-:Y:S01]  /*0130*/  UISETP.GE.AND UP0, UPT, UR9, 0x1, UPT ;  /* 0x000000010900788c */ /* 0x001fe2000bf06270 */
        /* <DEDUP_REMOVED lines=16> */
[----:B------:R-:W-:Y:S01]  /*0240*/  CS2R R8, SRZ ;  /* 0x0000000000087805 */ /* 0x000fe2000001ff00 */
[----:B------:R-:W0:Y:S01]  /*0250*/  LDCU.64 UR10, c[0x0][0x358] ;  /* 0x00006b00ff0a77ac */ /* 0x000e220008000a00 */
[----:B-12---:R-:W-:Y:S05]  /*0260*/  BRA.U !UP0, `(.L_x_0) ;  /* 0x0000002508607547 */ /* 0x006fea000b800000 */
[----:B------:R-:W1:Y:S01]  /*0270*/  S2UR UR8, SR_CgaCtaId ;  /* 0x00000000000879c3 */ /* 0x000e620000008800 */
[----:B------:R-:W2:Y:S01]  /*0280*/  S2R R5, SR_CTAID.Y ;  /* 0x0000000000057919 */ /* 0x000ea20000002600 */
[----:B------:R-:W3:Y:S01]  /*0290*/  LDCU UR7, c[0x0][0x360] ;  /* 0x00006c00ff0777ac */ /* 0x000ee20008000800 */
[----:B------:R-:W-:Y:S01]  /*02a0*/  UMOV UR6, 0x400 ;  /* 0x0000040000067882 */ /* 0x000fe20000000000 */
[----:B------:R-:W-:-:S04]  /*02b0*/  UIADD3 UR5, UPT, UPT, UR9, 0x7, URZ ;  /* 0x0000000709057890 */ /* 0x000fc8000fffe0ff */
[----:B------:R-:W4:Y:S01]  /*02c0*/  S2UR UR4, SR_CTAID.X ;  /* 0x00000000000479c3 */ /* 0x000f220000002500 */
[----:B------:R-:W-:-:S04]  /*02d0*/  USHF.R.U32.HI UR5, URZ, 0x3, UR5 ;  /* 0x00000003ff057899 */ /* 0x000fc80008011605 */
[----:B------:R-:W-:-:S03]  /*02e0*/  UIADD3 UR5, UPT, UPT, -UR5, URZ, URZ ;  /* 0x000000ff05057290 */ /* 0x000fc6000fffe1ff */
[----:B------:R-:W5:Y:S01]  /*02f0*/  LDC R73, c[0x0][0x39c] ;  /* 0x0000e700ff497b82 */ /* 0x000f620000000800 */
[----:B---3--:R-:W-:Y:S01]  /*0300*/  IMAD R0, R3, UR7, R0 ;  /* 0x0000000703007c24 */ /* 0x008fe2000f8e0200 */
[----:B------:R-:W-:Y:S02]  /*0310*/  UIADD3 UR7, UPT, UPT, UR6, 0x1000, URZ ;  /* 0x0000100006077890 */ /* 0x000fe4000fffe0ff */
[----:B-1----:R-:W-:Y:S02]  /*0320*/  ULEA UR6, UR8, UR6, 0x18 ;  /* 0x0000000608067291 */ /* 0x002fe4000f8ec0ff */
[--C-:B------:R-:W-:Y:S01]  /*0330*/  SHF.R.U32.HI R4, RZ, 0x5, R0.reuse ;  /* 0x00000005ff047819 */ /* 0x100fe20000011600 */
[----:B------:R-:W-:Y:S01]  /*0340*/  ULEA UR7, UR8, UR7, 0x18 ;  /* 0x0000000708077291 */ /* 0x000fe2000f8ec0ff */
[----:B------:R-:W-:Y:S02]  /*0350*/  SHF.L.U32 R3, R0, 0x2, RZ ;  /* 0x0000000200037819 */ /* 0x000fe400000006ff */
[----:B------:R-:W-:-:S02]  /*0360*/  SHF.R.U32.HI R2, RZ, 0x1, R0 ;  /* 0x00000001ff027819 */ /* 0x000fc40000011600 */
[----:B------:R-:W-:Y:S01]  /*0370*/  SHF.L.U32 R0, R0, 0x4, RZ ;  /* 0x0000000400007819 */ /* 0x000fe200000006ff */
[----:B----4-:R-:W-:Y:S01]  /*0380*/  USHF.L.U32 UR4, UR4, 0x7, URZ ;  /* 0x0000000704047899 */ /* 0x010fe200080006ff */
[----:B------:R-:W-:Y:S02]  /*0390*/  LEA R100, R4, UR7, 0x9 ;  /* 0x0000000704647c11 */ /* 0x000fe4000f8e48ff */
[----:B------:R-:W-:Y:S02]  /*03a0*/  LOP3.LUT R71, R0, 0x1f0, RZ, 0xc0, !PT ;  /* 0x000001f000477812 */ /* 0x000fe400078ec0ff */
[----:B--2---:R-:W-:Y:S02]  /*03b0*/  LEA R5, R5, R2, 0x7 ;  /* 0x0000000205057211 */ /* 0x004fe400078e38ff */
[----:B------:R-:W-:Y:S01]  /*03c0*/  LOP3.LUT R6, R3, 0x4, RZ, 0xc0, !PT ;  /* 0x0000000403067812 */ /* 0x000fe200078ec0ff */
[----:B-----5:R-:W-:Y:S01]  /*03d0*/  IMAD R73, R4, R73, UR4 ;  /* 0x0000000404497e24 */ /* 0x020fe2000f8e0249 */
[----:B------:R-:W-:-:S02]  /*03e0*/  LEA R7, R2, UR6, 0x5 ;  /* 0x0000000602077c11 */ /* 0x000fc4000f8e28ff */
[----:B------:R-:W-:Y:S01]  /*03f0*/  LOP3.LUT R4, R0, 0x10, RZ, 0xc0, !PT ;  /* 0x0000001000047812 */ /* 0x000fe200078ec0ff */
[----:B------:R-:W-:Y:S01]  /*0400*/  IMAD R6, R5, UR9, R6 ;  /* 0x0000000905067c24 */ /* 0x000fe2000f8e0206 */
[----:B------:R-:W-:Y:S02]  /*0410*/  LOP3.LUT R2, R3, 0x7c, RZ, 0xc0, !PT ;  /* 0x0000007c03027812 */ /* 0x000fe400078ec0ff */
[----:B------:R-:W-:Y:S01]  /*0420*/  IADD3 R100, PT, PT, R100, R71, RZ ;  /* 0x0000004764647210 */ /* 0x000fe20007ffe0ff */
[----:B------:R-:W-:Y:S01]  /*0430*/  HFMA2 R71, -RZ, RZ, 0, 0 ;  /* 0x00000000ff477431 */ /* 0x000fe200000001ff */
[----:B------:R-:W-:Y:S02]  /*0440*/  IADD3 R7, PT, PT, R7, R4, RZ ;  /* 0x0000000407077210 */ /* 0x000fe40007ffe0ff */
[----:B------:R-:W-:-:S07]  /*0450*/  IADD3 R2, PT, PT, R2, R73, RZ ;  /* 0x0000004902027210 */ /* 0x000fce0007ffe0ff */
.L_x_1:
[----:B------:R-:W1:Y:S08]  /*0460*/  LDC.64 R72, c[0x0][0x380] ;  /* 0x0000e000ff487b82 */ /* 0x000e700000000a00 */
[----:B------:R-:W2:Y:S01]  /*0470*/  LDC.64 R74, c[0x0][0x388] ;  /* 0x0000e200ff4a7b82 */ /* 0x000ea20000000a00 */
[----:B-1----:R-:W-:-:S05]  /*0480*/  IMAD.WIDE R72, R6, 0x4, R72 ;  /* 0x0000000406487825 */ /* 0x002fca00078e0248 */
[----:B0-----:R-:W3:Y:S01]  /*0490*/  LDG.E.128.CONSTANT R104, desc[UR10][R72.64] ;  /* 0x0000000a48687981 */ /* 0x001ee2000c1e9d00 */
[----:B--2---:R-:W-:-:S05]  /*04a0*/  IMAD.WIDE R74, R2, 0x4, R74 ;  /* 0x00000004024a7825 */ /* 0x004fca00078e024a */
[----:B------:R-:W2:Y:S01]  /*04b0*/  LDG.E.128.CONSTANT R108, desc[UR10][R74.64] ;  /* 0x0000000a4a6c7981 */ /* 0x000ea2000c1e9d00 */
[----:B------:R-:W0:Y:S01]  /*04c0*/  S2UR UR6, SR_CgaCtaId ;  /* 0x00000000000679c3 */ /* 0x000e220000008800 */
[----:B------:R-:W1:Y:S01]  /*04d0*/  S2R R3, SR_TID.Y ;  /* 0x0000000000037919 */ /* 0x000e620000002200 */
[----:B------:R-:W4:Y:S01]  /*04e0*/  S2R R0, SR_TID.X ;  /* 0x0000000000007919 */ /* 0x000f220000002100 */
[----:B------:R-:W-:Y:S02]  /*04f0*/  UMOV UR4, 0x400 ;  /* 0x0000040000047882 */ /* 0x000fe40000000000 */
[----:B------:R-:W-:Y:S02]  /*0500*/  UIADD3 UR7, UPT, UPT, UR4, 0x1000, URZ ;  /* 0x0000100004077890 */ /* 0x000fe4000fffe0ff */
[----:B0-----:R-:W-:Y:S02]  /*0510*/  ULEA UR4, UR6, UR4, 0x18 ;  /* 0x0000000406047291 */ /* 0x001fe4000f8ec0ff */
[----:B------:R-:W-:-:S04]  /*0520*/  ULEA UR7, UR6, UR7, 0x18 ;  /* 0x0000000706077291 */ /* 0x000fc8000f8ec0ff */
[----:B-1----:R-:W-:Y:S02]  /*0530*/  LEA R5, R3, UR4, 0x8 ;  /* 0x0000000403057c11 */ /* 0x002fe4000f8e40ff */
[----:B----4-:R-:W-:Y:S01]  /*0540*/  LEA R4, R0, UR7, 0x5 ;  /* 0x0000000700047c11 */ /* 0x010fe2000f8e28ff */
[----:B---3--:R-:W-:Y:S04]  /*0550*/  STS.128 [R7], R104 ;  /* 0x0000006807007388 */ /* 0x008fe80000000c00 */
[----:B--2---:R-:W-:Y:S01]  /*0560*/  STS.128 [R100], R108 ;  /* 0x0000006c64007388 */ /* 0x004fe20000000c00 */
[----:B------:R-:W-:Y:S06]  /*0570*/  BAR.SYNC.DEFER_BLOCKING 0x0 ;  /* 0x0000000000007b1d */ /* 0x000fec0000010000 */
[----:B------:R-:W-:Y:S04]  /*0580*/  LDS.128 R72, [R5] ;  /* 0x0000000005487984 */ /* 0x000fe80000000c00 */
[----:B------:R-:W0:Y:S04]  /*0590*/  LDS.128 R76, [R4] ;  /* 0x00000000044c7984 */ /* 0x000e280000000c00 */
[----:B------:R-:W1:Y:S04]  /*05a0*/  LDS.128 R80, [R4+0x10] ;  /* 0x0000100004507984 */ /* 0x000e680000000c00 */
[----:B------:R-:W2:Y:S04]  /*05b0*/  LDS.128 R92, [R4+0x210] ;  /* 0x00021000045c7984 */ /* 0x000ea80000000c00 */
[----:B------:R-:W3:Y:S04]  /*05c0*/  LDS.128 R84, [R5+0x20] ;  /* 0x0000200005547984 */ /* 0x000ee80000000c00 */
[----:B------:R-:W4:Y:S04]  /*05d0*/  LDS.128 R88, [R4+0x200] ;  /* 0x0002000004587984 */ /* 0x000f280000000c00 */
[----:B------:R-:W5:Y:S01]  /*05e0*/  LDS.128 R96, [R5+0x40] ;  /* 0x0000400005607984 */ /* 0x000f620000000c00 */
[C---:B0-----:R-:W-:Y:S01]  /*05f0*/  FFMA R101, R72.reuse, R76, R8 ;  /* 0x0000004c48657223 */ /* 0x041fe20000000008 */
[C---:B------:R-:W-:Y:S01]  /*0600*/  FFMA R102, R72.reuse, R77, R9 ;  /* 0x0000004d48667223 */ /* 0x040fe20000000009 */
[C---:B------:R-:W-:Y:S01]  /*0610*/  FFMA R115, R72.reuse, R78, R10 ;  /* 0x0000004e48737223 */ /* 0x040fe2000000000a */
[----:B------:R-:W-:-:S02]  /*0620*/  FFMA R104, R72, R79, R11 ;  /* 0x0000004f48687223 */ /* 0x000fc4000000000b */
[----:B------:R-:W0:Y:S01]  /*0630*/  LDS.128 R8, [R5+0x60] ;  /* 0x0000600005087984 */ /* 0x000e220000000c00 */
[C---:B-1----:R-:W-:Y:S01]  /*0640*/  FFMA R103, R72.reuse, R80, R12 ;  /* 0x0000005048677223 */ /* 0x042fe2000000000c */
[C---:B------:R-:W-:Y:S01]  /*0650*/  FFMA R12, R72.reuse, R81, R13 ;  /* 0x00000051480c7223 */ /* 0x040fe2000000000d */
[C---:B------:R-:W-:Y:S01]  /*0660*/  FFMA R107, R72.reuse, R82, R14 ;  /* 0x00000052486b7223 */ /* 0x040fe2000000000e */
[----:B------:R-:W-:Y:S02]  /*0670*/  FFMA R72, R72, R83, R15 ;  /* 0x0000005348487223 */ /* 0x000fe4000000000f */
[C---:B--2---:R-:W-:Y:S02]  /*0680*/  FFMA R105, R73.reuse, R93, R12 ;  /* 0x0000005d49697223 */ /* 0x044fe4000000000c */
[----:B------:R-:W1:Y:S01]  /*0690*/  LDS.128 R12, [R5+0x80] ;  /* 0x00008000050c7984 */ /* 0x000e620000000c00 */
[----:B---3--:R-:W-:Y:S01]  /*06a0*/  FFMA R106, R84, R77, R17 ;  /* 0x0000004d546a7223 */ /* 0x008fe20000000011 */
[----:B------:R-:W-:Y:S01]  /*06b0*/  FFMA R117, R76, R84, R16 ;  /* 0x000000544c757223 */ /* 0x000fe20000000010 */
[----:B------:R-:W-:Y:S01]  /*06c0*/  FFMA R119, R84, R78, R18 ;  /* 0x0000004e54777223 */ /* 0x000fe20000000012 */
[----:B------:R-:W-:Y:S01]  /*06d0*/  FFMA R17, R80, R84, R20 ;  /* 0x0000005450117223 */ /* 0x000fe20000000014 */
[C---:B------:R-:W-:Y:S01]  /*06e0*/  FFMA R16, R84.reuse, R79, R19 ;  /* 0x0000004f54107223 */ /* 0x040fe20000000013 */
[C---:B------:R-:W-:Y:S01]  /*06f0*/  FFMA R18, R84.reuse, R81, R21 ;  /* 0x0000005154127223 */ /* 0x040fe20000000015 */
[----:B------:R-:W-:Y:S01]  /*0700*/  FFMA R20, R84, R83, R23 ;  /* 0x0000005354147223 */ /* 0x000fe20000000017 */
[----:B----4-:R-:W-:Y:S01]  /*0710*/  FFMA R111, R88, R73, R101 ;  /* 0x00000049586f7223 */ /* 0x010fe20000000065 */
[----:B------:R-:W-:Y:S01]  /*0720*/  FFMA R109, R84, R82, R22 ;  /* 0x00000052546d7223 */ /* 0x000fe20000000016 */
[C---:B------:R-:W-:Y:S01]  /*0730*/  FFMA R101, R73.reuse, R91, R104 ;  /* 0x0000005b49657223 */ /* 0x040fe20000000068 */
[C---:B------:R-:W-:Y:S01]  /*0740*/  FFMA R113, R73.reuse, R89, R102 ;  /* 0x0000005949717223 */ /* 0x040fe20000000066 */
[C---:B------:R-:W-:Y:S01]  /*0750*/  FFMA R115, R73.reuse, R90, R115 ;  /* 0x0000005a49737223 */ /* 0x040fe20000000073 */
[----:B------:R-:W-:Y:S01]  /*0760*/  FFMA R103, R92, R73, R103 ;  /* 0x000000495c677223 */ /* 0x000fe20000000067 */
[C---:B------:R-:W-:Y:S01]  /*0770*/  FFMA R107, R73.reuse, R94, R107 ;  /* 0x0000005e496b7223 */ /* 0x040fe2000000006b */
[----:B------:R-:W-:Y:S01]  /*0780*/  FFMA R72, R73, R95, R72 ;  /* 0x0000005f49487223 */ /* 0x000fe20000000048 */
[-C--:B------:R-:W-:Y:S01]  /*0790*/  FFMA R104, R95, R85.reuse, R20 ;  /* 0x000000555f687223 */ /* 0x080fe20000000014 */
[----:B-----5:R-:W-:Y:S01]  /*07a0*/  FFMA R21, R76, R96, R24 ;  /* 0x000000604c157223 */ /* 0x020fe20000000018 */
[-C--:B------:R-:W-:Y:S01]  /*07b0*/  FFMA R84, R91, R85.reuse, R16 ;  /* 0x000000555b547223 */ /* 0x080fe20000000010 */
[-C--:B------:R-:W-:Y:S01]  /*07c0*/  FFMA R73, R92, R85.reuse, R17 ;  /* 0x000000555c497223 */ /* 0x080fe20000000011 */
[----:B------:R-:W-:Y:S01]  /*07d0*/  FFMA R102, R93, R85, R18 ;  /* 0x000000555d667223 */ /* 0x000fe20000000012 */
[C---:B------:R-:W-:Y:S01]  /*07e0*/  FFMA R20, R96.reuse, R77, R25 ;  /* 0x0000004d60147223 */ /* 0x040fe20000000019 */
[C---:B------:R-:W-:Y:S01]  /*07f0*/  FFMA R23, R96.reuse, R78, R26 ;  /* 0x0000004e60177223 */ /* 0x040fe2000000001a */
[C---:B------:R-:W-:Y:S01]  /*0800*/  FFMA R22, R96.reuse, R79, R27 ;  /* 0x0000004f60167223 */ /* 0x040fe2000000001b */
[----:B------:R-:W-:Y:S01]  /*0810*/  FFMA R24, R96, R81, R29 ;  /* 0x0000005160187223 */ /* 0x000fe2000000001d */
[----:B------:R-:W2:Y:S01]  /*0820*/  LDS.128 R16, [R5+0xa0] ;  /* 0x0000a00005107984 */ /* 0x000ea20000000c00 */
[-C--:B------:R-:W-:Y:S01]  /*0830*/  FFMA R117, R88, R85.reuse, R117 ;  /* 0x0000005558757223 */ /* 0x080fe20000000075 */
[-C--:B------:R-:W-:Y:S01]  /*0840*/  FFMA R106, R89, R85.reuse, R106 ;  /* 0x00000055596a7223 */ /* 0x080fe2000000006a */
[-C--:B------:R-:W-:Y:S01]  /*0850*/  FFMA R119, R90, R85.reuse, R119 ;  /* 0x000000555a777223 */ /* 0x080fe20000000077 */
[----:B------:R-:W-:Y:S01]  /*0860*/  FFMA R109, R94, R85, R109 ;  /* 0x000000555e6d7223 */ /* 0x000fe2000000006d */
[----:B------:R-:W-:Y:S01]  /*0870*/  FFMA R123, R80, R96, R28 ;  /* 0x00000060507b7223 */ /* 0x000fe2000000001c */
[C---:B------:R-:W-:Y:S01]  /*0880*/  FFMA R85, R96.reuse, R82, R30 ;  /* 0x0000005260557223 */ /* 0x040fe2000000001e */
[----:B------:R-:W-:Y:S01]  /*0890*/  FFMA R108, R96, R83, R31 ;  /* 0x00000053606c7223 */ /* 0x000fe2000000001f */
[-C--:B------:R-:W-:Y:S01]  /*08a0*/  FFMA R96, R93, R97.reuse, R24 ;  /* 0x000000615d607223 */ /* 0x080fe20000000018 */
[-C--:B------:R-:W-:Y:S01]  /*08b0*/  FFMA R30, R88, R97.reuse, R21 ;  /* 0x00000061581e7223 */ /* 0x080fe20000000015 */
[-C--:B------:R-:W-:Y:S01]  /*08c0*/  FFMA R31, R89, R97.reuse, R20 ;  /* 0x00000061591f7223 */ /* 0x080fe20000000014 */
[-C--:B------:R-:W-:Y:S01]  /*08d0*/  FFMA R29, R90, R97.reuse, R23 ;  /* 0x000000615a1d7223 */ /* 0x080fe20000000017 */
[----:B------:R-:W-:Y:S01]  /*08e0*/  FFMA R121, R91, R97, R22 ;  /* 0x000000615b797223 */ /* 0x000fe20000000016 */
[----:B0-----:R-:W-:Y:S01]  /*08f0*/  FFMA R25, R76, R8, R32 ;  /* 0x000000084c197223 */ /* 0x001fe20000000020 */
[C---:B------:R-:W-:Y:S01]  /*0900*/  FFMA R27, R8.reuse, R78, R34 ;  /* 0x0000004e081b7223 */ /* 0x040fe20000000022 */
[----:B------:R-:W-:Y:S01]  /*0910*/  FFMA R24, R8, R79, R35 ;  /* 0x0000004f08187223 */ /* 0x000fe20000000023 */
[----:B------:R-:W0:Y:S01]  /*0920*/  LDS.128 R20, [R5+0xc0] ;  /* 0x0000c00005147984 */ /* 0x000e220000000c00 */
[-C--:B------:R-:W-:Y:S01]  /*0930*/  FFMA R123, R92, R97.reuse, R123 ;  /* 0x000000615c7b7223 */ /* 0x080fe2000000007b */
[-C--:B------:R-:W-:Y:S01]  /*0940*/  FFMA R85, R94, R97.reuse, R85 ;  /* 0x000000615e557223 */ /* 0x080fe20000000055 */
[----:B------:R-:W-:Y:S01]  /*0950*/  FFMA R108, R95, R97, R108 ;  /* 0x000000615f6c7223 */ /* 0x000fe2000000006c */
[----:B------:R-:W-:Y:S01]  /*0960*/  FFMA R124, R8, R77, R33 ;  /* 0x0000004d087c7223 */ /* 0x000fe20000000021 */
[----:B------:R-:W-:Y:S01]  /*0970*/  FFMA R33, R80, R8, R36 ;  /* 0x0000000850217223 */ /* 0x000fe20000000024 */
[C---:B------:R-:W-:Y:S01]  /*0980*/  FFMA R122, R8.reuse, R81, R37 ;  /* 0x00000051087a7223 */ /* 0x040fe20000000025 */
[C---:B------:R-:W-:Y:S01]  /*0990*/  FFMA R97, R8.reuse, R82, R38 ;  /* 0x0000005208617223 */ /* 0x040fe20000000026 */
[----:B------:R-:W-:Y:S01]  /*09a0*/  FFMA R8, R8, R83, R39 ;  /* 0x0000005308087223 */ /* 0x000fe20000000027 */
[-C--:B------:R-:W-:Y:S01]  /*09b0*/  FFMA R112, R88, R9.reuse, R25 ;  /* 0x0000000958707223 */ /* 0x080fe20000000019 */
[-C--:B------:R-:W-:Y:S01]  /*09c0*/  FFMA R28, R90, R9.reuse, R27 ;  /* 0x000000095a1c7223 */ /* 0x080fe2000000001b */
[----:B------:R-:W-:-:S02]  /*09d0*/  FFMA R125, R91, R9, R24 ;  /* 0x000000095b7d7223 */ /* 0x000fc40000000018 */
[----:B------:R-:W3:Y:S01]  /*09e0*/  LDS.128 R24, [R5+0xe0] ;  /* 0x0000e00005187984 */ /* 0x000ee20000000c00 */
[-C--:B------:R-:W-:Y:S01]  /*09f0*/  FFMA R124, R89, R9.reuse, R124 ;  /* 0x00000009597c7223 */ /* 0x080fe2000000007c */
[-C--:B------:R-:W-:Y:S01]  /*0a00*/  FFMA R110, R92, R9.reuse, R33 ;  /* 0x000000095c6e7223 */ /* 0x080fe20000000021 */
[-C--:B------:R-:W-:Y:S01]  /*0a10*/  FFMA R122, R93, R9.reuse, R122 ;  /* 0x000000095d7a7223 */ /* 0x080fe2000000007a */
[-C--:B------:R-:W-:Y:S01]  /*0a20*/  FFMA R97, R94, R9.reuse, R97 ;  /* 0x000000095e617223 */ /* 0x080fe20000000061 */
[----:B------:R-:W-:Y:S01]  /*0a30*/  FFMA R8, R95, R9, R8 ;  /* 0x000000095f087223 */ /* 0x000fe20000000008 */
[----:B-1----:R-:W-:Y:S01]  /*0a40*/  FFMA R9, R76, R12, R40 ;  /* 0x0000000c4c097223 */ /* 0x002fe20000000028 */
[C---:B------:R-:W-:Y:S01]  /*0a50*/  FFMA R32, R12.reuse, R77, R41 ;  /* 0x0000004d0c207223 */ /* 0x040fe20000000029 */
[C---:B------:R-:W-:Y:S01]  /*0a60*/  FFMA R33, R12.reuse, R78, R42 ;  /* 0x0000004e0c217223 */ /* 0x040fe2000000002a */
[C---:B------:R-:W-:Y:S01]  /*0a70*/  FFMA R34, R12.reuse, R79, R43 ;  /* 0x0000004f0c227223 */ /* 0x040fe2000000002b */
        /* <DEDUP_REMOVED lines=8> */
[----:B------:R-:W-:-:S02]  /*0b00*/  FFMA R9, R94, R13, R35 ;  /* 0x0000000d5e097223 */ /* 0x000fc40000000023 */
[----:B------:R-:W1:Y:S01]  /*0b10*/  LDS.128 R32, [R4+0x400] ;  /* 0x0004000004207984 */ /* 0x000e620000000c00 */
[----:B--2---:R-:W-:Y:S01]  /*0b20*/  FFMA R36, R16, R77, R49 ;  /* 0x0000004d10247223 */ /* 0x004fe20000000031 */
[-C--:B------:R-:W-:Y:S01]  /*0b30*/  FFMA R41, R92, R13.reuse, R41 ;  /* 0x0000000d5c297223 */ /* 0x080fe20000000029 */
[-C--:B------:R-:W-:Y:S01]  /*0b40*/  FFMA R120, R93, R13.reuse, R120 ;  /* 0x0000000d5d787223 */ /* 0x080fe20000000078 */
[----:B------:R-:W-:Y:S01]  /*0b50*/  FFMA R114, R95, R13, R114 ;  /* 0x0000000d5f727223 */ /* 0x000fe20000000072 */
[----:B------:R-:W-:Y:S01]  /*0b60*/  FFMA R13, R76, R16, R48 ;  /* 0x000000104c0d7223 */ /* 0x000fe20000000030 */
[C---:B------:R-:W-:Y:S01]  /*0b70*/  FFMA R37, R16.reuse, R78, R50 ;  /* 0x0000004e10257223 */ /* 0x040fe20000000032 */
[----:B------:R-:W-:Y:S01]  /*0b80*/  FFMA R38, R16, R79, R51 ;  /* 0x0000004f10267223 */ /* 0x000fe20000000033 */
[----:B------:R-:W-:Y:S01]  /*0b90*/  FFMA R43, R80, R16, R52 ;  /* 0x00000010502b7223 */ /* 0x000fe20000000034 */
[C---:B------:R-:W-:Y:S01]  /*0ba0*/  FFMA R42, R16.reuse, R81, R53 ;  /* 0x00000051102a7223 */ /* 0x040fe20000000035 */
[C---:B------:R-:W-:Y:S01]  /*0bb0*/  FFMA R39, R16.reuse, R82, R54 ;  /* 0x0000005210277223 */ /* 0x040fe20000000036 */
[----:B------:R-:W-:Y:S01]  /*0bc0*/  FFMA R40, R16, R83, R55 ;  /* 0x0000005310287223 */ /* 0x000fe20000000037 */
[----:B------:R-:W-:Y:S01]  /*0bd0*/  FFMA R16, R89, R17, R36 ;  /* 0x0000001159107223 */ /* 0x000fe20000000024 */
[----:B0-----:R-:W-:Y:S01]  /*0be0*/  FFMA R36, R20, R77, R57 ;  /* 0x0000004d14247223 */ /* 0x001fe20000000039 */
[----:B------:R-:W-:Y:S01]  /*0bf0*/  FFMA R50, R88, R17, R13 ;  /* 0x0000001158327223 */ /* 0x000fe2000000000d */
[----:B------:R-:W-:Y:S01]  /*0c00*/  FFMA R46, R20, R83, R63 ;  /* 0x00000053142e7223 */ /* 0x000fe2000000003f */
[-C--:B------:R-:W-:Y:S01]  /*0c10*/  FFMA R54, R90, R17.reuse, R37 ;  /* 0x000000115a367223 */ /* 0x080fe20000000025 */
[-C--:B------:R-:W-:Y:S01]  /*0c20*/  FFMA R53, R91, R17.reuse, R38 ;  /* 0x000000115b357223 */ /* 0x080fe20000000026 */
[-C--:B------:R-:W-:Y:S01]  /*0c30*/  FFMA R43, R92, R17.reuse, R43 ;  /* 0x000000115c2b7223 */ /* 0x080fe2000000002b */
        /* <DEDUP_REMOVED lines=8> */
[----:B---3--:R-:W-:Y:S01]  /*0cc0*/  FFMA R36, R24, R77, R65 ;  /* 0x0000004d18247223 */ /* 0x008fe20000000041 */
[----:B------:R-:W-:Y:S01]  /*0cd0*/  FFMA R47, R80, R20, R60 ;  /* 0x00000014502f7223 */ /* 0x000fe2000000003c */
[----:B------:R-:W-:Y:S01]  /*0ce0*/  FFMA R48, R20, R81, R61 ;  /* 0x0000005114307223 */ /* 0x000fe2000000003d */
[-C--:B------:R-:W-:Y:S01]  /*0cf0*/  FFMA R20, R88, R21.reuse, R17 ;  /* 0x0000001558147223 */ /* 0x080fe20000000011 */
[-C--:B------:R-:W-:Y:S01]  /*0d00*/  FFMA R61, R90, R21.reuse, R37 ;  /* 0x000000155a3d7223 */ /* 0x080fe20000000025 */
[-C--:B------:R-:W-:Y:S01]  /*0d10*/  FFMA R55, R91, R21.reuse, R38 ;  /* 0x000000155b377223 */ /* 0x080fe20000000026 */
[----:B------:R-:W-:Y:S01]  /*0d20*/  FFMA R17, R94, R21, R39 ;  /* 0x000000155e117223 */ /* 0x000fe20000000027 */
[----:B------:R-:W-:-:S02]  /*0d30*/  FFMA R89, R89, R25, R36 ;  /* 0x0000001959597223 */ /* 0x000fc40000000024 */
[----:B------:R-:W0:Y:S01]  /*0d40*/  LDS.128 R36, [R4+0x410] ;  /* 0x0004100004247984 */ /* 0x000e220000000c00 */
[----:B------:R-:W-:Y:S01]  /*0d50*/  FFMA R52, R24, R79, R67 ;  /* 0x0000004f18347223 */ /* 0x000fe20000000043 */
[----:B------:R-:W-:Y:S01]  /*0d60*/  FFMA R79, R80, R24, R68 ;  /* 0x00000018504f7223 */ /* 0x000fe20000000044 */
[C---:B-1----:R-:W-:Y:S01]  /*0d70*/  FFMA R49, R32.reuse, R10, R112 ;  /* 0x0000000a20317223 */ /* 0x042fe20000000070 */
[C---:B------:R-:W-:Y:S01]  /*0d80*/  FFMA R112, R33.reuse, R86, R106 ;  /* 0x0000005621707223 */ /* 0x040fe2000000006a */
[-C--:B------:R-:W-:Y:S01]  /*0d90*/  FFMA R51, R32, R98.reuse, R30 ;  /* 0x0000006220337223 */ /* 0x080fe2000000001e */
[-C--:B------:R-:W-:Y:S01]  /*0da0*/  FFMA R106, R33, R98.reuse, R31 ;  /* 0x00000062216a7223 */ /* 0x080fe2000000001f */
[C---:B------:R-:W-:Y:S01]  /*0db0*/  FFMA R68, R34.reuse, R98, R29 ;  /* 0x0000006222447223 */ /* 0x040fe2000000001d */
[----:B------:R-:W-:Y:S02]  /*0dc0*/  FFMA R60, R34, R10, R28 ;  /* 0x0000000a223c7223 */ /* 0x000fe4000000001c */
[----:B------:R-:W1:Y:S01]  /*0dd0*/  LDS.128 R28, [R4+0x600] ;  /* 0x00060000041c7984 */ /* 0x000e620000000c00 */
[-C--:B------:R-:W-:Y:S01]  /*0de0*/  FFMA R47, R92, R21.reuse, R47 ;  /* 0x000000155c2f7223 */ /* 0x080fe2000000002f */
[-C--:B------:R-:W-:Y:S01]  /*0df0*/  FFMA R48, R93, R21.reuse, R48 ;  /* 0x000000155d307223 */ /* 0x080fe20000000030 */
[----:B------:R-:W-:Y:S01]  /*0e00*/  FFMA R46, R95, R21, R46 ;  /* 0x000000155f2e7223 */ /* 0x000fe2000000002e */
[----:B------:R-:W-:Y:S01]  /*0e10*/  FFMA R21, R76, R24, R64 ;  /* 0x000000184c157223 */ /* 0x000fe20000000040 */
[C---:B------:R-:W-:Y:S01]  /*0e20*/  FFMA R65, R24.reuse, R78, R66 ;  /* 0x0000004e18417223 */ /* 0x040fe20000000042 */
[C---:B------:R-:W-:Y:S01]  /*0e30*/  FFMA R118, R24.reuse, R81, R69 ;  /* 0x0000005118767223 */ /* 0x040fe20000000045 */
[C---:B------:R-:W-:Y:S01]  /*0e40*/  FFMA R67, R24.reuse, R82, R70 ;  /* 0x0000005218437223 */ /* 0x040fe20000000046 */
[----:B------:R-:W-:Y:S01]  /*0e50*/  FFMA R24, R24, R83, R71 ;  /* 0x0000005318187223 */ /* 0x000fe20000000047 */
[-C--:B------:R-:W-:Y:S01]  /*0e60*/  FFMA R69, R88, R25.reuse, R21 ;  /* 0x0000001958457223 */ /* 0x080fe20000000015 */
[-C--:B------:R-:W-:Y:S01]  /*0e70*/  FFMA R65, R90, R25.reuse, R65 ;  /* 0x000000195a417223 */ /* 0x080fe20000000041 */
[-C--:B------:R-:W-:Y:S01]  /*0e80*/  FFMA R91, R91, R25.reuse, R52 ;  /* 0x000000195b5b7223 */ /* 0x080fe20000000034 */
[-C--:B------:R-:W-:Y:S01]  /*0e90*/  FFMA R79, R92, R25.reuse, R79 ;  /* 0x000000195c4f7223 */ /* 0x080fe2000000004f */
[-C--:B------:R-:W-:Y:S01]  /*0ea0*/  FFMA R118, R93, R25.reuse, R118 ;  /* 0x000000195d767223 */ /* 0x080fe20000000076 */
[-C--:B------:R-:W-:Y:S01]  /*0eb0*/  FFMA R67, R94, R25.reuse, R67 ;  /* 0x000000195e437223 */ /* 0x080fe20000000043 */
[----:B------:R-:W-:Y:S01]  /*0ec0*/  FFMA R59, R95, R25, R24 ;  /* 0x000000195f3b7223 */ /* 0x000fe20000000018 */
[C---:B------:R-:W-:Y:S01]  /*0ed0*/  FFMA R111, R32.reuse, R74, R111 ;  /* 0x0000004a206f7223 */ /* 0x040fe2000000006f */
[C---:B------:R-:W-:Y:S01]  /*0ee0*/  FFMA R57, R32.reuse, R86, R117 ;  /* 0x0000005620397223 */ /* 0x040fe20000000075 */
[C---:B------:R-:W-:Y:S01]  /*0ef0*/  FFMA R25, R32.reuse, R14, R116 ;  /* 0x0000000e20197223 */ /* 0x040fe20000000074 */
[C---:B------:R-:W-:Y:S01]  /*0f00*/  FFMA R21, R32.reuse, R18, R50 ;  /* 0x0000001220157223 */ /* 0x040fe20000000032 */
[C---:B------:R-:W-:Y:S01]  /*0f10*/  FFMA R94, R32.reuse, R22, R20 ;  /* 0x00000016205e7223 */ /* 0x040fe20000000014 */
[----:B------:R-:W-:Y:S01]  /*0f20*/  FFMA R82, R32, R26, R69 ;  /* 0x0000001a20527223 */ /* 0x000fe20000000045 */
[----:B------:R-:W-:Y:S01]  /*0f30*/  FFMA R80, R33, R10, R124 ;  /* 0x0000000a21507223 */ /* 0x000fe2000000007c */
[----:B------:R-:W-:Y:S01]  /*0f40*/  FFMA R32, R35, R14, R45 ;  /* 0x0000000e23207223 */ /* 0x000fe2000000002d */
[----:B------:R-:W-:Y:S01]  /*0f50*/  FFMA R70, R74, R34, R115 ;  /* 0x000000224a467223 */ /* 0x000fe20000000073 */
[C---:B------:R-:W-:Y:S01]  /*0f60*/  FFMA R71, R34.reuse, R86, R119 ;  /* 0x0000005622477223 */ /* 0x040fe20000000077 */
[C---:B------:R-:W-:Y:S01]  /*0f70*/  FFMA R56, R34.reuse, R14, R12 ;  /* 0x0000000e22387223 */ /* 0x040fe2000000000c */
[C---:B------:R-:W-:Y:S01]  /*0f80*/  FFMA R54, R34.reuse, R18, R54 ;  /* 0x0000001222367223 */ /* 0x040fe20000000036 */
[C---:B------:R-:W-:Y:S01]  /*0f90*/  FFMA R52, R34.reuse, R22, R61 ;  /* 0x0000001622347223 */ /* 0x040fe2000000003d */
[----:B0-----:R-:W-:Y:S01]  /*0fa0*/  FFMA R124, R37, R98, R96 ;  /* 0x00000062257c7223 */ /* 0x001fe20000000060 */
[----:B------:R-:W-:Y:S01]  /*0fb0*/  FFMA R50, R34, R26, R65 ;  /* 0x0000001a22327223 */ /* 0x000fe20000000041 */
[----:B------:R-:W-:Y:S01]  /*0fc0*/  FFMA R90, R35, R18, R53 ;  /* 0x00000012235a7223 */ /* 0x000fe20000000035 */
[----:B------:R-:W-:Y:S01]  /*0fd0*/  FFMA R45, R36, R74, R103 ;  /* 0x0000004a242d7223 */ /* 0x000fe20000000067 */
[----:B------:R-:W-:Y:S01]  /*0fe0*/  FFMA R58, R74, R39, R72 ;  /* 0x000000274a3a7223 */ /* 0x000fe20000000048 */
[----:B------:R-:W-:Y:S01]  /*0ff0*/  FFMA R96, R39, R10, R8 ;  /* 0x0000000a27607223 */ /* 0x000fe20000000008 */
[C---:B------:R-:W-:Y:S01]  /*1000*/  FFMA R78, R33.reuse, R14, R44 ;  /* 0x0000000e214e7223 */ /* 0x040fe2000000002c */
[----:B------:R-:W-:Y:S01]  /*1010*/  FFMA R76, R33, R18, R16 ;  /* 0x00000012214c7223 */ /* 0x000fe20000000010 */
[----:B------:R-:W-:Y:S01]  /*1020*/  FFMA R34, R35, R98, R121 ;  /* 0x0000006223227223 */ /* 0x000fe20000000079 */
[C---:B------:R-:W-:Y:S01]  /*1030*/  FFMA R53, R36.reuse, R14, R41 ;  /* 0x0000000e24357223 */ /* 0x040fe20000000029 */
[-C--:B------:R-:W-:Y:S01]  /*1040*/  FFMA R103, R36, R18.reuse, R43 ;  /* 0x0000001224677223 */ /* 0x080fe2000000002b */
[-C--:B------:R-:W-:Y:S01]  /*1050*/  FFMA R72, R37, R18.reuse, R42 ;  /* 0x0000001225487223 */ /* 0x080fe2000000002a */
[----:B------:R-:W-:Y:S01]  /*1060*/  FFMA R8, R39, R18, R40 ;  /* 0x0000001227087223 */ /* 0x000fe20000000028 */
[C---:B------:R-:W-:Y:S01]  /*1070*/  FFMA R116, R74.reuse, R33, R113 ;  /* 0x000000214a747223 */ /* 0x040fe20000000071 */
[C---:B------:R-:W-:Y:S01]  /*1080*/  FFMA R66, R33.reuse, R22, R63 ;  /* 0x0000001621427223 */ /* 0x040fe2000000003f */
[----:B------:R-:W-:Y:S01]  /*1090*/  FFMA R62, R33, R26, R89 ;  /* 0x0000001a213e7223 */ /* 0x000fe20000000059 */
[C---:B------:R-:W-:Y:S01]  /*10a0*/  FFMA R44, R74.reuse, R35, R101 ;  /* 0x000000234a2c7223 */ /* 0x040fe20000000065 */
[C---:B------:R-:W-:Y:S01]  /*10b0*/  FFMA R92, R35.reuse, R86, R84 ;  /* 0x00000056235c7223 */ /* 0x040fe20000000054 */
[C---:B------:R-:W-:Y:S01]  /*10c0*/  FFMA R88, R35.reuse, R10, R125 ;  /* 0x0000000a23587223 */ /* 0x040fe2000000007d */
[C---:B------:R-:W-:Y:S01]  /*10d0*/  FFMA R16, R35.reuse, R22, R55 ;  /* 0x0000001623107223 */ /* 0x040fe20000000037 */
[----:B------:R-:W-:Y:S01]  /*10e0*/  FFMA R20, R35, R26, R91 ;  /* 0x0000001a23147223 */ /* 0x000fe2000000005b */
[----:B------:R-:W0:Y:S01]  /*10f0*/  LDS.128 R40, [R4+0x610] ;  /* 0x0006100004287984 */ /* 0x000e220000000c00 */
[----:B------:R-:W-:Y:S01]  /*1100*/  FFMA R64, R74, R37, R105 ;  /* 0x000000254a407223 */ /* 0x000fe20000000069 */
[C---:B------:R-:W-:Y:S01]  /*1110*/  FFMA R125, R36.reuse, R86, R73 ;  /* 0x00000056247d7223 */ /* 0x040fe20000000049 */
[-C--:B------:R-:W-:Y:S01]  /*1120*/  FFMA R121, R36, R98.reuse, R123 ;  /* 0x0000006224797223 */ /* 0x080fe2000000007b */
[CC--:B------:R-:W-:Y:S01]  /*1130*/  FFMA R117, R38.reuse, R98.reuse, R85 ;  /* 0x0000006226757223 */ /* 0x0c0fe20000000055 */
[----:B------:R-:W-:Y:S01]  /*1140*/  FFMA R12, R39, R98, R108 ;  /* 0x00000062270c7223 */ /* 0x000fe2000000006c */
[----:B------:R-:W-:Y:S01]  /*1150*/  FFMA R105, R38, R14, R9 ;  /* 0x0000000e26697223 */ /* 0x000fe20000000009 */
[----:B------:R-:W-:Y:S01]  /*1160*/  FFMA R61, R74, R38, R107 ;  /* 0x000000264a3d7223 */ /* 0x000fe2000000006b */
[-C--:B------:R-:W-:Y:S01]  /*1170*/  FFMA R102, R37, R86.reuse, R102 ;  /* 0x0000005625667223 */ /* 0x080fe20000000066 */
[CC--:B------:R-:W-:Y:S01]  /*1180*/  FFMA R69, R38.reuse, R86.reuse, R109 ;  /* 0x0000005626457223 */ /* 0x0c0fe2000000006d */
[----:B------:R-:W-:Y:S01]  /*1190*/  FFMA R104, R39, R86, R104 ;  /* 0x0000005627687223 */ /* 0x000fe20000000068 */
[C---:B------:R-:W-:Y:S01]  /*11a0*/  FFMA R55, R38.reuse, R10, R97 ;  /* 0x0000000a26377223 */ /* 0x040fe20000000061 */
[C---:B------:R-:W-:Y:S01]  /*11b0*/  FFMA R95, R38.reuse, R18, R13 ;  /* 0x00000012265f7223 */ /* 0x040fe2000000000d */
[----:B------:R-:W-:Y:S01]  /*11c0*/  FFMA R77, R38, R22, R17 ;  /* 0x00000016264d7223 */ /* 0x000fe20000000011 */
[-C--:B------:R-:W-:Y:S01]  /*11d0*/  FFMA R79, R36, R26.reuse, R79 ;  /* 0x0000001a244f7223 */ /* 0x080fe2000000004f */
[-C--:B------:R-:W-:Y:S01]  /*11e0*/  FFMA R118, R37, R26.reuse, R118 ;  /* 0x0000001a25767223 */ /* 0x080fe20000000076 */
[-C--:B------:R-:W-:Y:S01]  /*11f0*/  FFMA R67, R38, R26.reuse, R67 ;  /* 0x0000001a26437223 */ /* 0x080fe20000000043 */
[----:B------:R-:W-:Y:S01]  /*1200*/  FFMA R108, R39, R26, R59 ;  /* 0x0000001a276c7223 */ /* 0x000fe2000000003b */
[C---:B-1----:R-:W-:Y:S01]  /*1210*/  FFMA R73, R28.reuse, R75, R111 ;  /* 0x0000004b1c497223 */ /* 0x042fe2000000006f */
[C---:B------:R-:W-:Y:S01]  /*1220*/  FFMA R123, R28.reuse, R87, R57 ;  /* 0x000000571c7b7223 */ /* 0x040fe20000000039 */
[C---:B------:R-:W-:Y:S01]  /*1230*/  FFMA R85, R28.reuse, R15, R25 ;  /* 0x0000000f1c557223 */ /* 0x040fe20000000019 */
[----:B------:R-:W-:Y:S01]  /*1240*/  FFMA R9, R28, R19, R21 ;  /* 0x000000131c097223 */ /* 0x000fe20000000015 */
[CC--:B------:R-:W-:Y:S01]  /*1250*/  FFMA R113, R36.reuse, R10.reuse, R110 ;  /* 0x0000000a24717223 */ /* 0x0c0fe2000000006e */
[C---:B------:R-:W-:Y:S01]  /*1260*/  FFMA R122, R37.reuse, R10, R122 ;  /* 0x0000000a257a7223 */ /* 0x040fe2000000007a */
[-C--:B------:R-:W-:Y:S01]  /*1270*/  FFMA R120, R37, R14.reuse, R120 ;  /* 0x0000000e25787223 */ /* 0x080fe20000000078 */
[----:B------:R-:W-:Y:S01]  /*1280*/  FFMA R114, R39, R14, R114 ;  /* 0x0000000e27727223 */ /* 0x000fe20000000072 */
[-C--:B------:R-:W-:Y:S01]  /*1290*/  FFMA R81, R36, R22.reuse, R47 ;  /* 0x0000001624517223 */ /* 0x080fe2000000002f */
[-C--:B------:R-:W-:Y:S01]  /*12a0*/  FFMA R18, R37, R22.reuse, R48 ;  /* 0x0000001625127223 */ /* 0x080fe20000000030 */
[----:B------:R-:W-:Y:S01]  /*12b0*/  FFMA R24, R39, R22, R46 ;  /* 0x0000001627187223 */ /* 0x000fe2000000002e */
[C---:B------:R-:W-:Y:S01]  /*12c0*/  FFMA R119, R28.reuse, R99, R51 ;  /* 0x000000631c777223 */ /* 0x040fe20000000033 */
[C---:B------:R-:W-:Y:S01]  /*12d0*/  FFMA R107, R28.reuse, R11, R49 ;  /* 0x0000000b1c6b7223 */ /* 0x040fe20000000031 */
[C---:B------:R-:W-:Y:S01]  /*12e0*/  FFMA R25, R28.reuse, R23, R94 ;  /* 0x000000171c197223 */ /* 0x040fe2000000005e */
[----:B------:R-:W-:Y:S01]  /*12f0*/  FFMA R17, R28, R27, R82 ;  /* 0x0000001b1c117223 */ /* 0x000fe20000000052 */
[----:B------:R-:W-:Y:S01]  /*1300*/  FFMA R98, R75, R29, R116 ;  /* 0x0000001d4b627223 */ /* 0x000fe20000000074 */
[C---:B------:R-:W-:Y:S01]  /*1310*/  FFMA R21, R29.reuse, R87, R112 ;  /* 0x000000571d157223 */ /* 0x040fe20000000070 */
[C---:B------:R-:W-:Y:S01]  /*1320*/  FFMA R89, R29.reuse, R99, R106 ;  /* 0x000000631d597223 */ /* 0x040fe2000000006a */
[C---:B------:R-:W-:Y:S01]  /*1330*/  FFMA R111, R29.reuse, R11, R80 ;  /* 0x0000000b1d6f7223 */ /* 0x040fe20000000050 */
[C---:B------:R-:W-:Y:S01]  /*1340*/  FFMA R97, R29.reuse, R15, R78 ;  /* 0x0000000f1d617223 */ /* 0x040fe2000000004e */
[C---:B------:R-:W-:Y:S01]  /*1350*/  FFMA R91, R29.reuse, R19, R76 ;  /* 0x000000131d5b7223 */ /* 0x040fe2000000004c */
[C---:B------:R-:W-:Y:S01]  /*1360*/  FFMA R59, R29.reuse, R23, R66 ;  /* 0x000000171d3b7223 */ /* 0x040fe20000000042 */
[----:B------:R-:W-:Y:S01]  /*1370*/  FFMA R57, R29, R27, R62 ;  /* 0x0000001b1d397223 */ /* 0x000fe2000000003e */
[C---:B------:R-:W-:Y:S01]  /*1380*/  FFMA R63, R75.reuse, R30, R70 ;  /* 0x0000001e4b3f7223 */ /* 0x040fe20000000046 */
[C---:B------:R-:W-:Y:S01]  /*1390*/  FFMA R71, R30.reuse, R87, R71 ;  /* 0x000000571e477223 */ /* 0x040fe20000000047 */
[C---:B------:R-:W-:Y:S01]  /*13a0*/  FFMA R115, R30.reuse, R99, R68 ;  /* 0x000000631e737223 */ /* 0x040fe20000000044 */
[C---:B------:R-:W-:Y:S01]  /*13b0*/  FFMA R109, R30.reuse, R11, R60 ;  /* 0x0000000b1e6d7223 */ /* 0x040fe2000000003c */
        /* <DEDUP_REMOVED lines=12> */
[----:B------:R-:W-:Y:S04]  /*1480*/  LDS.128 R36, [R5+0x10] ;  /* 0x0000100005247984 */ /* 0x000fe80000000c00 */
[----:B------:R-:W1:Y:S04]  /*1490*/  LDS.128 R48, [R4+0x800] ;  /* 0x0008000004307984 */ /* 0x000e680000000c00 */
[----:B------:R-:W2:Y:S04]  /*14a0*/  LDS.128 R32, [R4+0x810] ;  /* 0x0008100004207984 */ /* 0x000ea80000000c00 */
[----:B------:R-:W3:Y:S01]  /*14b0*/  LDS.128 R28, [R5+0x30] ;  /* 0x00003000051c7984 */ /* 0x000ee20000000c00 */
[C---:B0-----:R-:W-:Y:S01]  /*14c0*/  FFMA R66, R40.reuse, R75, R45 ;  /* 0x0000004b28427223 */ /* 0x041fe2000000002d */
[----:B------:R-:W-:Y:S01]  /*14d0*/  FFMA R61, R75, R42, R61 ;  /* 0x0000002a4b3d7223 */ /* 0x000fe2000000003d */
[-C--:B------:R-:W-:Y:S01]  /*14e0*/  FFMA R125, R40, R87.reuse, R125 ;  /* 0x00000057287d7223 */ /* 0x080fe2000000007d */
[-C--:B------:R-:W-:Y:S01]  /*14f0*/  FFMA R22, R41, R87.reuse, R102 ;  /* 0x0000005729167223 */ /* 0x080fe20000000066 */
[-C--:B------:R-:W-:Y:S01]  /*1500*/  FFMA R69, R42, R87.reuse, R69 ;  /* 0x000000572a457223 */ /* 0x080fe20000000045 */
[----:B------:R-:W-:Y:S01]  /*1510*/  FFMA R14, R43, R87, R104 ;  /* 0x000000572b0e7223 */ /* 0x000fe20000000068 */
[----:B------:R-:W0:Y:S01]  /*1520*/  LDS.128 R44, [R5+0x50] ;  /* 0x00005000052c7984 */ /* 0x000e220000000c00 */
[-C--:B------:R-:W-:Y:S01]  /*1530*/  FFMA R113, R40, R11.reuse, R113 ;  /* 0x0000000b28717223 */ /* 0x080fe20000000071 */
[-C--:B------:R-:W-:Y:S01]  /*1540*/  FFMA R122, R41, R11.reuse, R122 ;  /* 0x0000000b297a7223 */ /* 0x080fe2000000007a */
[-C--:B------:R-:W-:Y:S01]  /*1550*/  FFMA R87, R42, R11.reuse, R55 ;  /* 0x0000000b2a577223 */ /* 0x080fe20000000037 */
[----:B------:R-:W-:Y:S01]  /*1560*/  FFMA R96, R43, R11, R96 ;  /* 0x0000000b2b607223 */ /* 0x000fe20000000060 */
[C---:B------:R-:W-:Y:S01]  /*1570*/  FFMA R64, R75.reuse, R41, R64 ;  /* 0x000000294b407223 */ /* 0x040fe20000000040 */
[----:B------:R-:W-:Y:S01]  /*1580*/  FFMA R58, R75, R43, R58 ;  /* 0x0000002b4b3a7223 */ /* 0x000fe2000000003a */
[C---:B------:R-:W-:Y:S01]  /*1590*/  FFMA R11, R40.reuse, R15, R53 ;  /* 0x0000000f280b7223 */ /* 0x040fe20000000035 */
[-C--:B------:R-:W-:Y:S01]  /*15a0*/  FFMA R103, R40, R19.reuse, R103 ;  /* 0x0000001328677223 */ /* 0x080fe20000000067 */
[----:B------:R-:W4:Y:S01]  /*15b0*/  LDS.128 R52, [R5+0x70] ;  /* 0x0000700005347984 */ /* 0x000f220000000c00 */
[-C--:B------:R-:W-:Y:S01]  /*15c0*/  FFMA R72, R41, R19.reuse, R72 ;  /* 0x0000001329487223 */ /* 0x080fe20000000048 */
[-C--:B------:R-:W-:Y:S01]  /*15d0*/  FFMA R95, R42, R19.reuse, R95 ;  /* 0x000000132a5f7223 */ /* 0x080fe2000000005f */
[----:B------:R-:W-:Y:S01]  /*15e0*/  FFMA R8, R43, R19, R8 ;  /* 0x000000132b087223 */ /* 0x000fe20000000008 */
[C---:B------:R-:W-:Y:S01]  /*15f0*/  FFMA R75, R40.reuse, R23, R81 ;  /* 0x00000017284b7223 */ /* 0x040fe20000000051 */
[-C--:B------:R-:W-:Y:S01]  /*1600*/  FFMA R121, R40, R99.reuse, R121 ;  /* 0x0000006328797223 */ /* 0x080fe20000000079 */
[-C--:B------:R-:W-:Y:S01]  /*1610*/  FFMA R124, R41, R99.reuse, R124 ;  /* 0x00000063297c7223 */ /* 0x080fe2000000007c */
[CC--:B------:R-:W-:Y:S01]  /*1620*/  FFMA R117, R42.reuse, R99.reuse, R117 ;  /* 0x000000632a757223 */ /* 0x0c0fe20000000075 */
[----:B------:R-:W-:Y:S01]  /*1630*/  FFMA R10, R43, R99, R12 ;  /* 0x000000632b0a7223 */ /* 0x000fe2000000000c */
[-C--:B------:R-:W-:Y:S01]  /*1640*/  FFMA R18, R41, R23.reuse, R18 ;  /* 0x0000001729127223 */ /* 0x080fe20000000012 */
[-C--:B------:R-:W-:Y:S01]  /*1650*/  FFMA R19, R42, R23.reuse, R77 ;  /* 0x000000172a137223 */ /* 0x080fe2000000004d */
[----:B------:R-:W-:Y:S01]  /*1660*/  FFMA R24, R43, R23, R24 ;  /* 0x000000172b187223 */ /* 0x000fe20000000018 */
[----:B------:R-:W5:Y:S01]  /*1670*/  LDS.128 R80, [R5+0x90] ;  /* 0x0000900005507984 */ /* 0x000f620000000c00 */
[C---:B-1----:R-:W-:Y:S01]  /*1680*/  FFMA R12, R36.reuse, R50, R63 ;  /* 0x00000032240c7223 */ /* 0x042fe2000000003f */
[----:B--2---:R-:W-:-:S02]  /*1690*/  FFMA R20, R36, R34, R61 ;  /* 0x0000002224147223 */ /* 0x004fc4000000003d */
[----:B------:R-:W1:Y:S01]  /*16a0*/  LDS.128 R60, [R5+0xd0] ;  /* 0x0000d000053c7984 */ /* 0x000e620000000c00 */
[C---:B---3--:R-:W-:Y:S01]  /*16b0*/  FFMA R99, R28.reuse, R50, R71 ;  /* 0x000000321c637223 */ /* 0x048fe20000000047 */
[C---:B------:R-:W-:Y:S02]  /*16c0*/  FFMA R23, R28.reuse, R34, R69 ;  /* 0x000000221c177223 */ /* 0x040fe40000000045 */
[----:B------:R-:W2:Y:S01]  /*16d0*/  LDS.128 R68, [R5+0xf0] ;  /* 0x0000f00005447984 */ /* 0x000ea20000000c00 */
[----:B------:R-:W-:Y:S01]  /*16e0*/  FFMA R112, R28, R49, R21 ;  /* 0x000000311c707223 */ /* 0x000fe20000000015 */
[-C--:B------:R-:W-:Y:S01]  /*16f0*/  FFMA R106, R48, R28.reuse, R123 ;  /* 0x0000001c306a7223 */ /* 0x080fe2000000007b */
[----:B------:R-:W-:Y:S01]  /*1700*/  FFMA R92, R28, R51, R92 ;  /* 0x000000331c5c7223 */ /* 0x000fe2000000005c */
[----:B------:R-:W-:Y:S01]  /*1710*/  FFMA R21, R32, R28, R125 ;  /* 0x0000001c20157223 */ /* 0x000fe2000000007d */
[----:B------:R-:W-:Y:S01]  /*1720*/  FFMA R22, R28, R33, R22 ;  /* 0x000000211c167223 */ /* 0x000fe20000000016 */
        /* <DEDUP_REMOVED lines=8> */
[-C--:B------:R-:W-:Y:S01]  /*17b0*/  FFMA R58, R36, R35.reuse, R58 ;  /* 0x00000023243a7223 */ /* 0x080fe2000000003a */
[----:B------:R-:W-:Y:S01]  /*17c0*/  FFMA R28, R28, R35, R14 ;  /* 0x000000231c1c7223 */ /* 0x000fe2000000000e */
[----:B0-----:R-:W-:Y:S01]  /*17d0*/  FFMA R102, R44, R49, R89 ;  /* 0x000000312c667223 */ /* 0x001fe20000000059 */
        /* <DEDUP_REMOVED lines=8> */
[----:B------:R0:W3:Y:S01]  /*1860*/  LDS.128 R76, [R5+0xb0] ;  /* 0x0000b000054c7984 */ /* 0x0000e20000000c00 */
[----:B----4-:R-:W-:Y:S01]  /*1870*/  FFMA R116, R48, R52, R107 ;  /* 0x0000003430747223 */ /* 0x010fe2000000006b */
[C---:B------:R-:W-:Y:S01]  /*1880*/  FFMA R104, R52.reuse, R49, R111 ;  /* 0x0000003134687223 */ /* 0x040fe2000000006f */
[C---:B------:R-:W-:Y:S01]  /*1890*/  FFMA R94, R52.reuse, R50, R109 ;  /* 0x00000032345e7223 */ /* 0x040fe2000000006d */
[----:B------:R-:W-:Y:S01]  /*18a0*/  FFMA R88, R52, R51, R88 ;  /* 0x0000003334587223 */ /* 0x000fe20000000058 */
[----:B------:R-:W-:Y:S01]  /*18b0*/  FFMA R10, R32, R52, R113 ;  /* 0x00000034200a7223 */ /* 0x000fe20000000071 */
[C---:B------:R-:W-:Y:S01]  /*18c0*/  FFMA R122, R52.reuse, R33, R122 ;  /* 0x00000021347a7223 */ /* 0x040fe2000000007a */
[C---:B------:R-:W-:Y:S01]  /*18d0*/  FFMA R87, R52.reuse, R34, R87 ;  /* 0x0000002234577223 */ /* 0x040fe20000000057 */
[----:B------:R-:W-:Y:S01]  /*18e0*/  FFMA R44, R52, R35, R96 ;  /* 0x00000023342c7223 */ /* 0x000fe20000000060 */
[----:B-----5:R-:W-:Y:S01]  /*18f0*/  FFMA R123, R48, R80, R85 ;  /* 0x00000050307b7223 */ /* 0x020fe20000000055 */
[C---:B------:R-:W-:Y:S01]  /*1900*/  FFMA R52, R80.reuse, R51, R74 ;  /* 0x0000003350347223 */ /* 0x040fe2000000004a */
[C---:B------:R-:W-:Y:S01]  /*1910*/  FFMA R97, R80.reuse, R49, R97 ;  /* 0x0000003150617223 */ /* 0x040fe20000000061 */
[----:B------:R-:W-:Y:S01]  /*1920*/  FFMA R96, R80, R50, R101 ;  /* 0x0000003250607223 */ /* 0x000fe20000000065 */
[----:B------:R-:W-:Y:S01]  /*1930*/  FFMA R11, R32, R80, R11 ;  /* 0x00000050200b7223 */ /* 0x000fe2000000000b */
[C---:B------:R-:W-:Y:S01]  /*1940*/  FFMA R120, R80.reuse, R33, R120 ;  /* 0x0000002150787223 */ /* 0x040fe20000000078 */
[CC--:B------:R-:W-:Y:S01]  /*1950*/  FFMA R85, R80.reuse, R34.reuse, R105 ;  /* 0x0000002250557223 */ /* 0x0c0fe20000000069 */
[----:B------:R-:W-:Y:S01]  /*1960*/  FFMA R74, R80, R35, R114 ;  /* 0x00000023504a7223 */ /* 0x000fe20000000072 */
[-C--:B------:R-:W-:Y:S01]  /*1970*/  FFMA R118, R41, R27.reuse, R118 ;  /* 0x0000001b29767223 */ /* 0x080fe20000000076 */
[-C--:B------:R-:W-:Y:S01]  /*1980*/  FFMA R67, R42, R27.reuse, R67 ;  /* 0x0000001b2a437223 */ /* 0x080fe20000000043 */
[----:B------:R-:W-:Y:S01]  /*1990*/  FFMA R108, R43, R27, R108 ;  /* 0x0000001b2b6c7223 */ /* 0x000fe2000000006c */
[C---:B-1----:R-:W-:Y:S01]  /*19a0*/  FFMA R114, R60.reuse, R51, R16 ;  /* 0x000000333c727223 */ /* 0x042fe20000000010 */
[C---:B------:R-:W-:Y:S01]  /*19b0*/  FFMA R80, R60.reuse, R33, R18 ;  /* 0x000000213c507223 */ /* 0x040fe20000000012 */
[----:B0-----:R-:W-:Y:S01]  /*19c0*/  FFMA R5, R60, R34, R19 ;  /* 0x000000223c057223 */ /* 0x001fe20000000013 */
[C---:B--2---:R-:W-:Y:S01]  /*19d0*/  FFMA R119, R48.reuse, R68, R17 ;  /* 0x0000004430777223 */ /* 0x044fe20000000011 */
[----:B------:R-:W0:Y:S04]  /*19e0*/  LDS.128 R40, [R4+0xa00] ;  /* 0x000a000004287984 */ /* 0x000e280000000c00 */
[----:B------:R-:W1:Y:S01]  /*19f0*/  LDS.128 R16, [R4+0xa10] ;  /* 0x000a100004107984 */ /* 0x000e620000000c00 */
[----:B------:R-:W-:Y:S01]  /*1a00*/  FFMA R117, R48, R60, R25 ;  /* 0x0000003c30757223 */ /* 0x000fe20000000019 */
[CC--:B------:R-:W-:Y:S01]  /*1a10*/  FFMA R59, R60.reuse, R49.reuse, R59 ;  /* 0x000000313c3b7223 */ /* 0x0c0fe2000000003b */
[-C--:B------:R-:W-:Y:S01]  /*1a20*/  FFMA R65, R60, R50.reuse, R65 ;  /* 0x000000323c417223 */ /* 0x080fe20000000041 */
[C---:B------:R-:W-:Y:S01]  /*1a30*/  FFMA R57, R68.reuse, R49, R57 ;  /* 0x0000003144397223 */ /* 0x040fe20000000039 */
[----:B------:R-:W-:Y:S01]  /*1a40*/  FFMA R13, R68, R50, R13 ;  /* 0x00000032440d7223 */ /* 0x000fe2000000000d */
[----:B------:R-:W-:Y:S01]  /*1a50*/  FFMA R25, R32, R60, R75 ;  /* 0x0000003c20197223 */ /* 0x000fe2000000004b */
[----:B------:R-:W-:Y:S01]  /*1a60*/  FFMA R24, R60, R35, R24 ;  /* 0x000000233c187223 */ /* 0x000fe20000000018 */
[C---:B------:R-:W-:Y:S01]  /*1a70*/  FFMA R60, R68.reuse, R51, R26 ;  /* 0x00000033443c7223 */ /* 0x040fe2000000001a */
[----:B------:R-:W-:Y:S01]  /*1a80*/  FFMA R118, R68, R33, R118 ;  /* 0x0000002144767223 */ /* 0x000fe20000000076 */
[----:B---3--:R-:W-:Y:S01]  /*1a90*/  FFMA R107, R76, R49, R91 ;  /* 0x000000314c6b7223 */ /* 0x008fe2000000005b */
[-C--:B------:R-:W-:Y:S01]  /*1aa0*/  FFMA R121, R48, R76.reuse, R9 ;  /* 0x0000004c30797223 */ /* 0x080fe20000000009 */
[----:B------:R-:W-:Y:S01]  /*1ab0*/  FFMA R90, R76, R51, R90 ;  /* 0x000000334c5a7223 */ /* 0x000fe2000000005a */
[----:B------:R-:W-:Y:S01]  /*1ac0*/  FFMA R9, R32, R76, R103 ;  /* 0x0000004c20097223 */ /* 0x000fe20000000067 */
[C---:B------:R-:W-:Y:S01]  /*1ad0*/  FFMA R27, R76.reuse, R34, R95 ;  /* 0x000000224c1b7223 */ /* 0x040fe2000000005f */
[C---:B------:R-:W-:Y:S01]  /*1ae0*/  FFMA R8, R76.reuse, R35, R8 ;  /* 0x000000234c087223 */ /* 0x040fe20000000008 */
[C---:B------:R-:W-:Y:S01]  /*1af0*/  FFMA R91, R76.reuse, R50, R93 ;  /* 0x000000324c5b7223 */ /* 0x040fe2000000005d */
[----:B------:R-:W-:Y:S01]  /*1b00*/  FFMA R72, R76, R33, R72 ;  /* 0x000000214c487223 */ /* 0x000fe20000000048 */
[----:B------:R-:W-:Y:S01]  /*1b10*/  FFMA R34, R68, R34, R67 ;  /* 0x0000002244227223 */ /* 0x000fe20000000043 */
[----:B------:R-:W-:Y:S01]  /*1b20*/  FFMA R48, R32, R68, R15 ;  /* 0x0000004420307223 */ /* 0x000fe2000000000f */
[----:B------:R-:W-:Y:S01]  /*1b30*/  FFMA R76, R68, R35, R108 ;  /* 0x00000023444c7223 */ /* 0x000fe2000000006c */
[----:B0-----:R-:W-:Y:S01]  /*1b40*/  FFMA R50, R40, R37, R73 ;  /* 0x0000002528327223 */ /* 0x001fe20000000049 */
        /* <DEDUP_REMOVED lines=9> */
[C---:B-1----:R-:W-:Y:S01]  /*1be0*/  FFMA R33, R37.reuse, R18, R20 ;  /* 0x0000001225217223 */ /* 0x042fe20000000014 */
[-C--:B------:R-:W-:Y:S01]  /*1bf0*/  FFMA R32, R40, R29.reuse, R106 ;  /* 0x0000001d28207223 */ /* 0x080fe2000000006a */
        /* <DEDUP_REMOVED lines=18> */
[C---:B------:R-:W-:Y:S01]  /*1d20*/  FFMA R26, R40.reuse, R45, R110 ;  /* 0x0000002d281a7223 */ /* 0x040fe2000000006e */
[-C--:B------:R-:W-:Y:S01]  /*1d30*/  FFMA R125, R40, R53.reuse, R116 ;  /* 0x00000035287d7223 */ /* 0x080fe20000000074 */
[----:B------:R-:W-:Y:S01]  /*1d40*/  FFMA R95, R42, R53, R94 ;  /* 0x000000352a5f7223 */ /* 0x000fe2000000005e */
[----:B------:R-:W0:Y:S01]  /*1d50*/  LDS.128 R12, [R4+0xc00] ;  /* 0x000c0000040c7984 */ /* 0x000e220000000c00 */
[----:B------:R-:W-:Y:S01]  /*1d60*/  FFMA R43, R43, R69, R60 ;  /* 0x000000452b2b7223 */ /* 0x000fe2000000003c */
[-C--:B------:R-:W-:Y:S01]  /*1d70*/  FFMA R29, R16, R45.reuse, R56 ;  /* 0x0000002d101d7223 */ /* 0x080fe20000000038 */
[-C--:B------:R-:W-:Y:S01]  /*1d80*/  FFMA R124, R17, R45.reuse, R124 ;  /* 0x0000002d117c7223 */ /* 0x080fe2000000007c */
[-C--:B------:R-:W-:Y:S01]  /*1d90*/  FFMA R89, R18, R45.reuse, R89 ;  /* 0x0000002d12597223 */ /* 0x080fe20000000059 */
[----:B------:R-:W-:Y:S01]  /*1da0*/  FFMA R36, R19, R45, R36 ;  /* 0x0000002d13247223 */ /* 0x000fe20000000024 */
[-C--:B------:R-:W-:Y:S01]  /*1db0*/  FFMA R37, R16, R53.reuse, R10 ;  /* 0x0000003510257223 */ /* 0x080fe2000000000a */
[-C--:B------:R-:W-:Y:S01]  /*1dc0*/  FFMA R122, R17, R53.reuse, R122 ;  /* 0x00000035117a7223 */ /* 0x080fe2000000007a */
[-C--:B------:R-:W-:Y:S01]  /*1dd0*/  FFMA R87, R18, R53.reuse, R87 ;  /* 0x0000003512577223 */ /* 0x080fe20000000057 */
[C---:B------:R-:W-:Y:S01]  /*1de0*/  FFMA R44, R19.reuse, R53, R44 ;  /* 0x00000035132c7223 */ /* 0x040fe2000000002c */
[C---:B------:R-:W-:Y:S01]  /*1df0*/  FFMA R45, R16.reuse, R81, R11 ;  /* 0x00000051102d7223 */ /* 0x040fe2000000000b */
[-C--:B------:R-:W-:Y:S01]  /*1e00*/  FFMA R53, R16, R77.reuse, R9 ;  /* 0x0000004d10357223 */ /* 0x080fe20000000009 */
[----:B------:R-:W-:-:S02]  /*1e10*/  FFMA R60, R19, R77, R8 ;  /* 0x0000004d133c7223 */ /* 0x000fc40000000008 */
[----:B------:R-:W1:Y:S01]  /*1e20*/  LDS.128 R8, [R4+0xc10] ;  /* 0x000c100004087984 */ /* 0x000e620000000c00 */
[C---:B------:R-:W-:Y:S01]  /*1e30*/  FFMA R123, R40.reuse, R81, R123 ;  /* 0x00000051287b7223 */ /* 0x040fe2000000007b */
[C---:B------:R-:W-:Y:S01]  /*1e40*/  FFMA R121, R40.reuse, R77, R121 ;  /* 0x0000004d28797223 */ /* 0x040fe20000000079 */
[C---:B------:R-:W-:Y:S01]  /*1e50*/  FFMA R117, R40.reuse, R61, R117 ;  /* 0x0000003d28757223 */ /* 0x040fe20000000075 */
[----:B------:R-:W-:Y:S01]  /*1e60*/  FFMA R119, R40, R69, R119 ;  /* 0x0000004528777223 */ /* 0x000fe20000000077 */
[-C--:B------:R-:W-:Y:S01]  /*1e70*/  FFMA R93, R42, R81.reuse, R96 ;  /* 0x000000512a5d7223 */ /* 0x080fe20000000060 */
[-C--:B------:R-:W-:Y:S01]  /*1e80*/  FFMA R120, R17, R81.reuse, R120 ;  /* 0x0000005111787223 */ /* 0x080fe20000000078 */
[-C--:B------:R-:W-:Y:S01]  /*1e90*/  FFMA R85, R18, R81.reuse, R85 ;  /* 0x0000005112557223 */ /* 0x080fe20000000055 */
[----:B------:R-:W-:Y:S01]  /*1ea0*/  FFMA R74, R19, R81, R74 ;  /* 0x00000051134a7223 */ /* 0x000fe2000000004a */
[----:B------:R-:W-:Y:S01]  /*1eb0*/  FFMA R91, R42, R77, R91 ;  /* 0x0000004d2a5b7223 */ /* 0x000fe2000000005b */
[----:B------:R-:W-:Y:S01]  /*1ec0*/  FFMA R81, R16, R61, R25 ;  /* 0x0000003d10517223 */ /* 0x000fe20000000019 */
[CC--:B------:R-:W-:Y:S01]  /*1ed0*/  FFMA R72, R17.reuse, R77.reuse, R72 ;  /* 0x0000004d11487223 */ /* 0x0c0fe20000000048 */
[----:B------:R-:W-:Y:S01]  /*1ee0*/  FFMA R27, R18, R77, R27 ;  /* 0x0000004d121b7223 */ /* 0x000fe2000000001b */
[----:B------:R-:W-:Y:S01]  /*1ef0*/  FFMA R25, R16, R69, R48 ;  /* 0x0000004510197223 */ /* 0x000fe20000000030 */
[-C--:B------:R-:W-:Y:S01]  /*1f00*/  FFMA R80, R17, R61.reuse, R80 ;  /* 0x0000003d11507223 */ /* 0x080fe20000000050 */
[CC--:B------:R-:W-:Y:S01]  /*1f10*/  FFMA R77, R18.reuse, R61.reuse, R5 ;  /* 0x0000003d124d7223 */ /* 0x0c0fe20000000005 */
[----:B------:R-:W-:Y:S01]  /*1f20*/  FFMA R68, R19, R61, R24 ;  /* 0x0000003d13447223 */ /* 0x000fe20000000018 */
[-C--:B------:R-:W-:Y:S01]  /*1f30*/  FFMA R118, R17, R69.reuse, R118 ;  /* 0x0000004511767223 */ /* 0x080fe20000000076 */
[-C--:B------:R-:W-:Y:S01]  /*1f40*/  FFMA R5, R18, R69.reuse, R34 ;  /* 0x0000004512057223 */ /* 0x080fe20000000022 */
[----:B------:R-:W-:Y:S01]  /*1f50*/  FFMA R76, R19, R69, R76 ;  /* 0x00000045134c7223 */ /* 0x000fe2000000004c */
[C---:B0-----:R-:W-:Y:S01]  /*1f60*/  FFMA R16, R12.reuse, R30, R32 ;  /* 0x0000001e0c107223 */ /* 0x041fe20000000020 */
        /* <DEDUP_REMOVED lines=32> */
[-C--:B-1----:R-:W-:Y:S01]  /*2170*/  FFMA R21, R8, R30.reuse, R21 ;  /* 0x0000001e08157223 */ /* 0x082fe20000000015 */
[-C--:B------:R-:W-:Y:S01]  /*2180*/  FFMA R22, R9, R30.reuse, R22 ;  /* 0x0000001e09167223 */ /* 0x080fe20000000016 */
[-C--:B------:R-:W-:Y:S01]  /*2190*/  FFMA R23, R10, R30.reuse, R23 ;  /* 0x0000001e0a177223 */ /* 0x080fe20000000017 */
[----:B------:R-:W-:Y:S01]  /*21a0*/  FFMA R28, R11, R30, R28 ;  /* 0x0000001e0b1c7223 */ /* 0x000fe2000000001c */
        /* <DEDUP_REMOVED lines=16> */
[----:B------:R-:W-:-:S02]  /*22b0*/  FFMA R54, R9, R78, R72 ;  /* 0x0000004e09367223 */ /* 0x000fc40000000048 */
[----:B------:R-:W1:Y:S01]  /*22c0*/  LDS.128 R72, [R4+0xe10] ;  /* 0x000e100004487984 */ /* 0x000e620000000c00 */
[C---:B------:R-:W-:Y:S01]  /*22d0*/  FFMA R61, R10.reuse, R78, R27 ;  /* 0x0000004e0a3d7223 */ /* 0x040fe2000000001b */
[C---:B------:R-:W-:Y:S01]  /*22e0*/  FFMA R77, R10.reuse, R62, R77 ;  /* 0x0000003e0a4d7223 */ /* 0x040fe2000000004d */
[----:B------:R-:W-:Y:S01]  /*22f0*/  FFMA R5, R10, R70, R5 ;  /* 0x000000460a057223 */ /* 0x000fe20000000005 */
[C---:B------:R-:W-:Y:S01]  /*2300*/  FFMA R60, R11.reuse, R78, R60 ;  /* 0x0000004e0b3c7223 */ /* 0x040fe2000000003c */
[C---:B------:R-:W-:Y:S01]  /*2310*/  FFMA R68, R11.reuse, R62, R68 ;  /* 0x0000003e0b447223 */ /* 0x040fe20000000044 */
[----:B------:R-:W-:Y:S01]  /*2320*/  FFMA R76, R11, R70, R76 ;  /* 0x000000460b4c7223 */ /* 0x000fe2000000004c */
[C---:B0-----:R-:W-:Y:S01]  /*2330*/  FFMA R10, R39.reuse, R66, R18 ;  /* 0x00000042270a7223 */ /* 0x041fe20000000012 */
        /* <DEDUP_REMOVED lines=9> */
[----:B------:R-:W-:Y:S01]  /*23d0*/  UIADD3 UR5, UPT, UPT, UR5, 0x1, URZ ;  /* 0x0000000105057890 */ /* 0x000fe2000fffe0ff */
[C---:B-1----:R-:W-:Y:S01]  /*23e0*/  FFMA R12, R72.reuse, R39, R13 ;  /* 0x00000027480c7223 */ /* 0x042fe2000000000d */
        /* <DEDUP_REMOVED lines=9> */
[----:B------:R-:W-:-:S02]  /*2480*/  FFMA R30, R74, R47, R89 ;  /* 0x0000002f4a1e7223 */ /* 0x000fc40000000059 */
[----:B------:R-:W0:Y:S01]  /*2490*/  LDC R89, c[0x0][0x39c] ;  /* 0x0000e700ff597b82 */ /* 0x000e220000000800 */
[C---:B------:R-:W-:Y:S01]  /*24a0*/  FFMA R53, R8.reuse, R78, R53 ;  /* 0x0000004e08357223 */ /* 0x040fe20000000035 */
[C---:B------:R-:W-:Y:S01]  /*24b0*/  FFMA R81, R8.reuse, R62, R81 ;  /* 0x0000003e08517223 */ /* 0x040fe20000000051 */
[----:B------:R-:W-:Y:S01]  /*24c0*/  FFMA R69, R8, R70, R25 ;  /* 0x0000004608457223 */ /* 0x000fe20000000019 */
[C---:B------:R-:W-:Y:S01]  /*24d0*/  FFMA R8, R64.reuse, R39, R17 ;  /* 0x0000002740087223 */ /* 0x040fe20000000011 */
[----:B------:R-:W-:Y:S01]  /*24e0*/  UISETP.NE.AND UP0, UPT, UR5, URZ, UPT ;  /* 0x000000ff0500728c */ /* 0x000fe2000bf05270 */
[-C--:B------:R-:W-:Y:S01]  /*24f0*/  FFMA R16, R64, R31.reuse, R16 ;  /* 0x0000001f40107223 */ /* 0x080fe20000000010 */
[----:B------:R-:W-:Y:S01]  /*2500*/  FFMA R17, R65, R31, R112 ;  /* 0x0000001f41117223 */ /* 0x000fe20000000070 */
[----:B------:R-:W-:Y:S01]  /*2510*/  FFMA R31, R75, R47, R36 ;  /* 0x0000002f4b1f7223 */ /* 0x000fe20000000024 */
[C---:B------:R-:W-:Y:S01]  /*2520*/  FFMA R80, R9.reuse, R62, R80 ;  /* 0x0000003e09507223 */ /* 0x040fe20000000050 */
[----:B------:R-:W-:Y:S01]  /*2530*/  FFMA R78, R9, R70, R118 ;  /* 0x00000046094e7223 */ /* 0x000fe20000000076 */
[C---:B------:R-:W-:Y:S01]  /*2540*/  FFMA R36, R72.reuse, R55, R37 ;  /* 0x0000003748247223 */ /* 0x040fe20000000025 */
[----:B------:R-:W-:Y:S01]  /*2550*/  FFMA R9, R39, R65, R114 ;  /* 0x0000004127097223 */ /* 0x000fe20000000072 */
[----:B------:R-:W-:Y:S01]  /*2560*/  FFMA R37, R73, R55, R38 ;  /* 0x0000003749257223 */ /* 0x000fe20000000026 */
[----:B------:R-:W-:Y:S01]  /*2570*/  FFMA R52, R72, R79, R53 ;  /* 0x0000004f48347223 */ /* 0x000fe20000000035 */
[-C--:B------:R-:W-:Y:S01]  /*2580*/  FFMA R32, R64, R55.reuse, R32 ;  /* 0x0000003740207223 */ /* 0x080fe20000000020 */
[-C--:B------:R-:W-:Y:S01]  /*2590*/  FFMA R33, R65, R55.reuse, R108 ;  /* 0x0000003741217223 */ /* 0x080fe2000000006c */
[-C--:B------:R-:W-:Y:S01]  /*25a0*/  FFMA R34, R66, R55.reuse, R34 ;  /* 0x0000003742227223 */ /* 0x080fe20000000022 */
[CC--:B------:R-:W-:Y:S01]  /*25b0*/  FFMA R38, R74.reuse, R55.reuse, R87 ;  /* 0x000000374a267223 */ /* 0x0c0fe20000000057 */
[----:B------:R-:W-:Y:S01]  /*25c0*/  FFMA R39, R75, R55, R44 ;  /* 0x000000374b277223 */ /* 0x000fe2000000002c */
[-C--:B------:R-:W-:Y:S01]  /*25d0*/  FFMA R53, R73, R79.reuse, R54 ;  /* 0x0000004f49357223 */ /* 0x080fe20000000036 */
[-C--:B------:R-:W-:Y:S01]  /*25e0*/  FFMA R54, R74, R79.reuse, R61 ;  /* 0x0000004f4a367223 */ /* 0x080fe2000000003d */
        /* <DEDUP_REMOVED lines=18> */
[-C--:B------:R-:W-:Y:S01]  /*2710*/  FFMA R68, R72, R71.reuse, R69 ;  /* 0x0000004748447223 */ /* 0x080fe20000000045 */
[-C--:B------:R-:W-:Y:S01]  /*2720*/  FFMA R64, R64, R71.reuse, R116 ;  /* 0x0000004740407223 */ /* 0x080fe20000000074 */
[-C--:B------:R-:W-:Y:S01]  /*2730*/  FFMA R65, R65, R71.reuse, R102 ;  /* 0x0000004741417223 */ /* 0x080fe20000000066 */
[----:B------:R-:W-:Y:S01]  /*2740*/  FFMA R66, R66, R71, R96 ;  /* 0x0000004742427223 */ /* 0x000fe20000000060 */
[C---:B------:R-:W-:Y:S01]  /*2750*/  FFMA R45, R73.reuse, R83, R46 ;  /* 0x00000053492d7223 */ /* 0x040fe2000000002e */
[-C--:B------:R-:W-:Y:S01]  /*2760*/  FFMA R69, R73, R71.reuse, R78 ;  /* 0x0000004749457223 */ /* 0x080fe2000000004e */
[C---:B------:R-:W-:Y:S01]  /*2770*/  FFMA R70, R74.reuse, R71, R5 ;  /* 0x000000474a467223 */ /* 0x040fe20000000005 */
[-C--:B------:R-:W-:Y:S01]  /*2780*/  FFMA R46, R74, R83.reuse, R85 ;  /* 0x000000534a2e7223 */ /* 0x080fe20000000055 */
[C---:B------:R-:W-:Y:S01]  /*2790*/  FFMA R47, R75.reuse, R83, R82 ;  /* 0x000000534b2f7223 */ /* 0x040fe20000000052 */
[----:B------:R-:W-:Y:S01]  /*27a0*/  FFMA R71, R75, R71, R76 ;  /* 0x000000474b477223 */ /* 0x000fe2000000004c */
[----:B0-----:R-:W-:-:S02]  /*27b0*/  LEA R2, R89, R2, 0x3 ;  /* 0x0000000259027211 */ /* 0x001fc400078e18ff */
[----:B------:R-:W-:Y:S01]  /*27c0*/  IADD3 R6, PT, PT, R6, 0x8, RZ ;  /* 0x0000000806067810 */ /* 0x000fe20007ffe0ff */
[----:B------:R-:W-:Y:S06]  /*27d0*/  BAR.SYNC.DEFER_BLOCKING 0x0 ;  /* 0x0000000000007b1d */ /* 0x000fec0000010000 */
[----:B------:R-:W-:Y:S05]  /*27e0*/  BRA.U UP0, `(.L_x_1) ;  /* 0xffffffdd001c7547 */ /* 0x000fea000b83ffff */
.L_x_0:
[----:B------:R-:W1:Y:S01]  /*27f0*/  S2R R2, SR_CTAID.Y ;  /* 0x0000000000027919 */ /* 0x000e620000002600 */
[----:B------:R-:W2:Y:S01]  /*2800*/  LDC R81, c[0x0][0x39c] ;  /* 0x0000e700ff517b82 */ /* 0x000ea20000000800 */
[----:B------:R-:W3:Y:S07]  /*2810*/  S2R R7, SR_CTAID.X ;  /* 0x0000000000077919 */ /* 0x000eee0000002500 */
[----:B------:R-:W4:Y:S01]  /*2820*/  LDC.64 R4, c[0x0][0x390] ;  /* 0x0000e400ff047b82 */ /* 0x000f220000000a00 */
[----:B-1----:R-:W-:-:S02]  /*2830*/  LEA R3, R2, R3, 0x4 ;  /* 0x0000000302037211 */ /* 0x002fc400078e20ff */
[----:B---3--:R-:W-:Y:S02]  /*2840*/  LEA R2, R7, R0, 0x4 ;  /* 0x0000000007027211 */ /* 0x008fe400078e20ff */
[----:B------:R-:W-:Y:S02]  /*2850*/  SHF.L.U32 R0, R3, 0x3, RZ ;  /* 0x0000000303007819 */ /* 0x000fe400000006ff */
[----:B------:R-:W-:-:S05]  /*2860*/  SHF.L.U32 R3, R2, 0x3, RZ ;  /* 0x0000000302037819 */ /* 0x000fca00000006ff */
[----:B--2---:R-:W-:-:S04]  /*2870*/  IMAD R3, R0, R81, R3 ;  /* 0x0000005100037224 */ /* 0x004fc800078e0203 */
[----:B----4-:R-:W-:-:S05]  /*2880*/  IMAD.WIDE R2, R3, 0x4, R4 ;  /* 0x0000000403027825 */ /* 0x010fca00078e0204 */
[----:B0-----:R0:W-:Y:S01]  /*2890*/  STG.E.128 desc[UR10][R2.64], R8 ;  /* 0x0000000802007986 */ /* 0x0011e2000c101d0a */
[----:B------:R-:W-:-:S03]  /*28a0*/  IMAD.WIDE R4, R81, 0x4, R2 ;  /* 0x0000000451047825 */ /* 0x000fc600078e0202 */
[----:B------:R-:W-:Y:S01]  /*28b0*/  STG.E.128 desc[UR10][R2.64+0x10], R12 ;  /* 0x0000100c02007986 */ /* 0x000fe2000c101d0a */
[----:B------:R-:W-:-:S03]  /*28c0*/  IMAD.WIDE R6, R81, 0x4, R4 ;  /* 0x0000000451067825 */ /* 0x000fc600078e0204 */
[----:B------:R-:W-:Y:S04]  /*28d0*/  STG.E.128 desc[UR10][R4.64], R16 ;  /* 0x0000001004007986 */ /* 0x000fe8000c101d0a */
[----:B------:R-:W-:Y:S01]  /*28e0*/  STG.E.128 desc[UR10][R4.64+0x10], R20 ;  /* 0x0000101404007986 */ /* 0x000fe2000c101d0a */
        /* <DEDUP_REMOVED lines=10> */
[----:B0-----:R-:W-:-:S03]  /*2990*/  IMAD.WIDE R8, R81, 0x4, R78 ;  /* 0x0000000451087825 */ /* 0x001fc600078e024e */
[----:B------:R-:W-:Y:S04]  /*29a0*/  STG.E.128 desc[UR10][R76.64], R48 ;  /* 0x000000304c007986 */ /* 0x000fe8000c101d0a */
[----:B------:R-:W-:Y:S04]  /*29b0*/  STG.E.128 desc[UR10][R76.64+0x10], R52 ;  /* 0x000010344c007986 */ /* 0x000fe8000c101d0a */
[----:B------:R-:W-:Y:S04]  /*29c0*/  STG.E.128 desc[UR10][R78.64], R56 ;  /* 0x000000384e007986 */ /* 0x000fe8000c101d0a */
[----:B------:R-:W-:Y:S04]  /*29d0*/  STG.E.128 desc[UR10][R78.64+0x10], R60 ;  /* 0x0000103c4e007986 */ /* 0x000fe8000c101d0a */
[----:B------:R-:W-:Y:S04]  /*29e0*/  STG.E.128 desc[UR10][R8.64], R64 ;  /* 0x0000004008007986 */ /* 0x000fe8000c101d0a */
[----:B------:R-:W-:Y:S01]  /*29f0*/  STG.E.128 desc[UR10][R8.64+0x10], R68 ;  /* 0x0000104408007986 */ /* 0x000fe2000c101d0a */
[----:B------:R-:W-:Y:S05]  /*2a00*/  EXIT ;  /* 0x000000000000794d */ /* 0x000fea0003800000 */
.L_x_2:
[----:B------:R-:W-:-:S00]  /*2a10*/  BRA `(.L_x_2) ;  /* 0xfffffffc00fc7947 */ /* 0x000fc0000383ffff */
[----:B------:R-:W-:-:S00]  /*2a20*/  NOP ;  /* 0x0000000000007918 */ /* 0x000fc00000000000 */
        /* <DEDUP_REMOVED lines=13> */
.L_x_6:


//--------------------- .text._Z5sgemmPfS_S_iii   --------------------------
	.section	.text._Z5sgemmPfS_S_iii,"ax",@progbits
	.align	128
        .global         _Z5sgemmPfS_S_iii
        .type           _Z5sgemmPfS_S_iii,@function
        .size           _Z5sgemmPfS_S_iii,(.L_x_7 - _Z5sgemmPfS_S_iii)
        .other          _Z5sgemmPfS_S_iii,@"STO_CUDA_ENTRY STV_DEFAULT"
_Z5sgemmPfS_S_iii:
.text._Z5sgemmPfS_S_iii:
[----:B------:R-:W-:Y:S01]  /*0000*/  LDC R1, c[0x0][0x37c] ;  /* 0x0000df00ff017b82 */ /* 0x000fe20000000800 */
[----:B------:R-:W0:Y:S01]  /*0010*/  S2R R17, SR_TID.X ;  /* 0x0000000000117919 */ /* 0x000e220000002100 */
[----:B------:R-:W1:Y:S06]  /*0020*/  LDCU UR9, c[0x0][0x3a0] ;  /* 0x00007400ff0977ac */ /* 0x000e6c0008000800 */
[----:B------:R-:W2:Y:S01]  /*0030*/  S2UR UR4, SR_CTAID.X ;  /* 0x00000000000479c3 */ /* 0x000ea20000002500 */
[----:B------:R-:W-:Y:S01]  /*0040*/  HFMA2 R11, -RZ, RZ, 0, 0 ;  /* 0x00000000ff0b7431 */ /* 0x000fe200000001ff */
[----:B------:R-:W0:Y:S01]  /*0050*/  S2R R0, SR_TID.Y ;  /* 0x0000000000007919 */ /* 0x000e220000002200 */
[----:B------:R-:W0:Y:S01]  /*0060*/  LDCU UR5, c[0x0][0x360] ;  /* 0x00006c00ff0577ac */ /* 0x000e220008000800 */
[----:B------:R-:W3:Y:S01]  /*0070*/  S2R R3, SR_CTAID.Y ;  /* 0x0000000000037919 */ /* 0x000ee20000002600 */
[----:B------:R-:W4:Y:S01]  /*0080*/  LDCU.64 UR10, c[0x0][0x358] ;  /* 0x00006b00ff0a77ac */ /* 0x000f220008000a00 */
[----:B-1----:R-:W-:-:S02]  /*0090*/  UISETP.GE.AND UP0, UPT, UR9, 0x1, UPT ;  /* 0x000000010900788c */ /* 0x002fc4000bf06270 */
[----:B--2---:R-:W-:Y:S01]  /*00a0*/  USHF.L.U32 UR4, UR4, 0x5, URZ ;  /* 0x0000000504047899 */ /* 0x004fe200080006ff */
[----:B0-----:R-:W-:-:S05]  /*00b0*/  IMAD R17, R0, UR5, R17 ;  /* 0x0000000500117c24 */ /* 0x001fca000f8e0211 */
[----:B------:R-:W-:Y:S02]  /*00c0*/  SHF.R.U32.HI R4, RZ, 0x5, R17 ;  /* 0x00000005ff047819 */ /* 0x000fe40000011611 */
[----:B------:R-:W-:Y:S02]  /*00d0*/  LOP3.LUT R17, R17, 0x1f, RZ, 0xc0, !PT ;  /* 0x0000001f11117812 */ /* 0x000fe400078ec0ff */
[----:B---3--:R-:W-:Y:S01]  /*00e0*/  LEA R16, R3, R4, 0x5 ;  /* 0x0000000403107211 */ /* 0x008fe200078e28ff */
[----:B----4-:R-:W-:Y:S06]  /*00f0*/  BRA.U !UP0, `(.L_x_3) ;  /* 0x0000000508a07547 */ /* 0x010fec000b800000 */
[----:B------:R-:W0:Y:S01]  /*0100*/  S2UR UR8, SR_CgaCtaId ;  /* 0x00000000000879c3 */ /* 0x000e220000008800 */
[----:B------:R-:W-:Y:S01]  /*0110*/  UMOV UR6, 0x400 ;  /* 0x0000040000067882 */ /* 0x000fe20000000000 */
[----:B------:R-:W-:Y:S02]  /*0120*/  UIADD3 UR5, UPT, UPT, UR9, 0x1f, URZ ;  /* 0x0000001f09057890 */ /* 0x000fe4000fffe0ff */
[----:B------:R-:W-:Y:S01]  /*0130*/  IMAD R0, R16, UR9, R17 ;  /* 0x0000000910007c24 */ /* 0x000fe2000f8e0211 */
[----:B------:R-:W-:Y:S01]  /*0140*/  UIADD3 UR7, UPT, UPT, UR6, 0x1000, URZ ;  /* 0x0000100006077890 */ /* 0x000fe2000fffe0ff */
[----:B------:R-:W-:Y:S01]  /*0150*/  MOV R11, RZ ;  /* 0x000000ff000b7202 */ /* 0x000fe20000000f00 */
[----:B------:R-:W-:Y:S01]  /*0160*/  USHF.R.U32.HI UR5, URZ, 0x5, UR5 ;  /* 0x00000005ff057899 */ /* 0x000fe20008011605 */
[----:B------:R-:W1:Y:S03]  /*0170*/  LDC R2, c[0x0][0x39c] ;  /* 0x0000e700ff027b82 */ /* 0x000e660000000800 */
[----:B------:R-:W-:-:S05]  /*0180*/  UIADD3 UR5, UPT, UPT, -UR5, URZ, URZ ;  /* 0x000000ff05057290 */ /* 0x000fca000fffe1ff */
[----:B------:R-:W2:Y:S08]  /*0190*/  LDC.64 R20, c[0x0][0x380] ;  /* 0x0000e000ff147b82 */ /* 0x000eb00000000a00 */
[----:B------:R-:W3:Y:S01]  /*01a0*/  LDC.64 R18, c[0x0][0x388] ;  /* 0x0000e200ff127b82 */ /* 0x000ee20000000a00 */
[----:B0-----:R-:W-:Y:S02]  /*01b0*/  ULEA UR6, UR8, UR6, 0x18 ;  /* 0x0000000608067291 */ /* 0x001fe4000f8ec0ff */
[----:B------:R-:W-:-:S04]  /*01c0*/  ULEA UR7, UR8, UR7, 0x18 ;  /* 0x0000000708077291 */ /* 0x000fc8000f8ec0ff */
[C---:B------:R-:W-:Y:S01]  /*01d0*/  LEA R7, R4.reuse, UR6, 0x7 ;  /* 0x0000000604077c11 */ /* 0x040fe2000f8e38ff */
[----:B-1----:R-:W-:Y:S01]  /*01e0*/  IMAD R6, R4, R2, UR4 ;  /* 0x0000000404067e24 */ /* 0x002fe2000f8e0202 */
[----:B------:R-:W-:-:S04]  /*01f0*/  LEA R5, R17, UR7, 0x2 ;  /* 0x0000000711057c11 */ /* 0x000fc8000f8e10ff */
[C---:B------:R-:W-:Y:S02]  /*0200*/  IADD3 R3, PT, PT, R17.reuse, R6, RZ ;  /* 0x0000000611037210 */ /* 0x040fe40007ffe0ff */
[----:B------:R-:W-:Y:S02]  /*0210*/  LEA R6, R17, R7, 0x2 ;  /* 0x0000000711067211 */ /* 0x000fe400078e10ff */
[----:B--2---:R-:W-:-:S07]  /*0220*/  LEA R4, R4, R5, 0x7 ;  /* 0x0000000504047211 */ /* 0x004fce00078e38ff */
.L_x_4:
[----:B------:R-:W-:-:S04]  /*0230*/  IMAD.WIDE R26, R0, 0x4, R20 ;  /* 0x00000004001a7825 */ /* 0x000fc800078e0214 */
[----:B---3--:R-:W-:Y:S02]  /*0240*/  IMAD.WIDE R8, R3, 0x4, R18 ;  /* 0x0000000403087825 */ /* 0x008fe400078e0212 */
[----:B------:R-:W2:Y:S04]  /*0250*/  LDG.E R27, desc[UR10][R26.64] ;  /* 0x0000000a1a1b7981 */ /* 0x000ea8000c1e1900 */
[----:B------:R-:W3:Y:S01]  /*0260*/  LDG.E R29, desc[UR10][R8.64] ;  /* 0x0000000a081d7981 */ /* 0x000ee2000c1e1900 */
[----:B------:R-:W-:Y:S01]  /*0270*/  UIADD3 UR5, UPT, UPT, UR5, 0x1, URZ ;  /* 0x0000000105057890 */ /* 0x000fe2000fffe0ff */
[----:B------:R-:W-:Y:S02]  /*0280*/  IADD3 R0, PT, PT, R0, 0x20, RZ ;  /* 0x0000002000007810 */ /* 0x000fe40007ffe0ff */
[----:B------:R-:W-:Y:S01]  /*0290*/  LEA R3, R2, R3, 0x5 ;  /* 0x0000000302037211 */ /* 0x000fe200078e28ff */
[----:B------:R-:W-:Y:S01]  /*02a0*/  UISETP.NE.AND UP0, UPT, UR5, URZ, UPT ;  /* 0x000000ff0500728c */ /* 0x000fe2000bf05270 */
[----:B--2---:R-:W-:Y:S04]  /*02b0*/  STS [R6], R27 ;  /* 0x0000001b06007388 */ /* 0x004fe80000000800 */
[----:B---3--:R-:W-:Y:S01]  /*02c0*/  STS [R4], R29 ;  /* 0x0000001d04007388 */ /* 0x008fe20000000800 */
[----:B------:R-:W-:Y:S06]  /*02d0*/  BAR.SYNC.DEFER_BLOCKING 0x0 ;  /* 0x0000000000007b1d */ /* 0x000fec0000010000 */
[----:B------:R-:W-:Y:S04]  /*02e0*/  LDS R10, [R5] ;  /* 0x00000000050a7984 */ /* 0x000fe80000000800 */
[----:B------:R-:W0:Y:S04]  /*02f0*/  LDS.128 R12, [R7] ;  /* 0x00000000070c7984 */ /* 0x000e280000000c00 */
[----:B------:R-:W1:Y:S04]  /*0300*/  LDS R22, [R5+0x80] ;  /* 0x0000800005167984 */ /* 0x000e680000000800 */
[----:B------:R-:W2:Y:S04]  /*0310*/  LDS R23, [R5+0x100] ;  /* 0x0001000005177984 */ /* 0x000ea80000000800 */
[----:B------:R-:W3:Y:S04]  /*0320*/  LDS R24, [R5+0x180] ;  /* 0x0001800005187984 */ /* 0x000ee80000000800 */
[----:B------:R-:W-:Y:S04]  /*0330*/  LDS R25, [R5+0x200] ;  /* 0x0002000005197984 */ /* 0x000fe80000000800 */
[----:B------:R-:W-:Y:S01]  /*0340*/  LDS R26, [R5+0xb80] ;  /* 0x000b8000051a7984 */ /* 0x000fe20000000800 */
[----:B0-----:R-:W-:-:S03]  /*0350*/  FFMA R12, R12, R10, R11 ;  /* 0x0000000a0c0c7223 */ /* 0x001fc6000000000b */
[----:B------:R-:W0:Y:S01]  /*0360*/  LDS.128 R8, [R7+0x10] ;  /* 0x0000100007087984 */ /* 0x000e220000000c00 */
[----:B-1----:R-:W-:-:S03]  /*0370*/  FFMA R12, R22, R13, R12 ;  /* 0x0000000d160c7223 */ /* 0x002fc6000000000c */
[----:B------:R-:W1:Y:S01]  /*0380*/  LDS R22, [R5+0x280] ;  /* 0x0002800005167984 */ /* 0x000e620000000800 */
[----:B--2---:R-:W-:-:S03]  /*0390*/  FFMA R13, R23, R14, R12 ;  /* 0x0000000e170d7223 */ /* 0x004fc6000000000c */
[----:B------:R-:W2:Y:S01]  /*03a0*/  LDS R23, [R5+0x300] ;  /* 0x0003000005177984 */ /* 0x000ea20000000800 */
[----:B---3--:R-:W-:-:S03]  /*03b0*/  FFMA R13, R24, R15, R13 ;  /* 0x0000000f180d7223 */ /* 0x008fc6000000000d */
[----:B------:R-:W3:Y:S01]  /*03c0*/  LDS R24, [R5+0x380] ;  /* 0x0003800005187984 */ /* 0x000ee20000000800 */
[----:B0-----:R-:W-:-:S03]  /*03d0*/  FFMA R27, R8, R25, R13 ;  /* 0x00000019081b7223 */ /* 0x001fc6000000000d */
[----:B------:R-:W-:Y:S01]  /*03e0*/  LDS R25, [R5+0x400] ;  /* 0x0004000005197984 */ /* 0x000fe20000000800 */
[----:B-1----:R-:W-:-:S03]  /*03f0*/  FFMA R8, R22, R9, R27 ;  /* 0x0000000916087223 */ /* 0x002fc6000000001b */
[----:B------:R-:W0:Y:S01]  /*0400*/  LDS.128 R12, [R7+0x20] ;  /* 0x00002000070c7984 */ /* 0x000e220000000c00 */
[----:B--2---:R-:W-:-:S03]  /*0410*/  FFMA R9, R23, R10, R8 ;  /* 0x0000000a17097223 */ /* 0x004fc60000000008 */
[----:B------:R-:W1:Y:S01]  /*0420*/  LDS R22, [R5+0x480] ;  /* 0x0004800005167984 */ /* 0x000e620000000800 */
[----:B---3--:R-:W-:-:S03]  /*0430*/  FFMA R9, R24, R11, R9 ;  /* 0x0000000b18097223 */ /* 0x008fc60000000009 */
[----:B------:R-:W2:Y:S04]  /*0440*/  LDS R23, [R5+0x500] ;  /* 0x0005000005177984 */ /* 0x000ea80000000800 */
        /* <DEDUP_REMOVED lines=27> */
[----:B------:R-:W-:Y:S01]  /*0600*/  LDS R24, [R5+0xc80] ;  /* 0x000c800005187984 */ /* 0x000fe20000000800 */
[----:B0-----:R-:W-:-:S03]  /*0610*/  FFMA R27, R8, R25, R13 ;  /* 0x00000019081b7223 */ /* 0x001fc6000000000d */
[----:B------:R-:W-:Y:S01]  /*0620*/  LDS R25, [R5+0xc00] ;  /* 0x000c000005197984 */ /* 0x000fe20000000800 */
[----:B-1----:R-:W-:-:S03]  /*0630*/  FFMA R22, R22, R9, R27 ;  /* 0x0000000916167223 */ /* 0x002fc6000000001b */
[----:B------:R-:W0:Y:S01]  /*0640*/  LDS.128 R12, [R7+0x60] ;  /* 0x00006000070c7984 */ /* 0x000e220000000c00 */
[----:B--2---:R-:W-:-:S03]  /*0650*/  FFMA R9, R23, R10, R22 ;  /* 0x0000000a17097223 */ /* 0x004fc60000000016 */
[----:B------:R-:W1:Y:S01]  /*0660*/  LDS R23, [R5+0xd00] ;  /* 0x000d000005177984 */ /* 0x000e620000000800 */
[----:B------:R-:W-:-:S03]  /*0670*/  FFMA R9, R26, R11, R9 ;  /* 0x0000000b1a097223 */ /* 0x000fc60000000009 */
[----:B------:R-:W2:Y:S01]  /*0680*/  LDS R22, [R5+0xd80] ;  /* 0x000d800005167984 */ /* 0x000ea20000000800 */
[----:B0-----:R-:W-:-:S03]  /*0690*/  FFMA R27, R12, R25, R9 ;  /* 0x000000190c1b7223 */ /* 0x001fc60000000009 */
[----:B------:R-:W-:Y:S01]  /*06a0*/  LDS R25, [R5+0xe00] ;  /* 0x000e000005197984 */ /* 0x000fe20000000800 */
[----:B------:R-:W-:-:S03]  /*06b0*/  FFMA R24, R24, R13, R27 ;  /* 0x0000000d18187223 */ /* 0x000fc6000000001b */
[----:B------:R-:W0:Y:S01]  /*06c0*/  LDS.128 R8, [R7+0x70] ;  /* 0x0000700007087984 */ /* 0x000e220000000c00 */
[----:B-1----:R-:W-:-:S03]  /*06d0*/  FFMA R23, R23, R14, R24 ;  /* 0x0000000e17177223 */ /* 0x002fc60000000018 */
[----:B------:R-:W1:Y:S01]  /*06e0*/  LDS R27, [R5+0xe80] ;  /* 0x000e8000051b7984 */ /* 0x000e620000000800 */
[----:B--2---:R-:W-:-:S03]  /*06f0*/  FFMA R15, R22, R15, R23 ;  /* 0x0000000f160f7223 */ /* 0x004fc60000000017 */
[----:B------:R-:W2:Y:S04]  /*0700*/  LDS R13, [R5+0xf00] ;  /* 0x000f0000050d7984 */ /* 0x000ea80000000800 */
[----:B------:R-:W3:Y:S01]  /*0710*/  LDS R12, [R5+0xf80] ;  /* 0x000f8000050c7984 */ /* 0x000ee20000000800 */
[----:B0-----:R-:W-:-:S04]  /*0720*/  FFMA R8, R8, R25, R15 ;  /* 0x0000001908087223 */ /* 0x001fc8000000000f */
[----:B-1----:R-:W-:-:S04]  /*0730*/  FFMA R8, R27, R9, R8 ;  /* 0x000000091b087223 */ /* 0x002fc80000000008 */
[----:B--2---:R-:W-:-:S04]  /*0740*/  FFMA R13, R13, R10, R8 ;  /* 0x0000000a0d0d7223 */ /* 0x004fc80000000008 */
[----:B---3--:R-:W-:Y:S01]  /*0750*/  FFMA R11, R12, R11, R13 ;  /* 0x0000000b0c0b7223 */ /* 0x008fe2000000000d */
[----:B------:R-:W-:Y:S06]  /*0760*/  BAR.SYNC.DEFER_BLOCKING 0x0 ;  /* 0x0000000000007b1d */ /* 0x000fec0000010000 */
[----:B------:R-:W-:Y:S05]  /*0770*/  BRA.U UP0, `(.L_x_4) ;  /* 0xfffffff900ac7547 */ /* 0x000fea000b83ffff */
.L_x_3:
[----:B------:R-:W0:Y:S01]  /*0780*/  LDC.64 R2, c[0x0][0x390] ;  /* 0x0000e400ff027b82 */ /* 0x000e220000000a00 */
[----:B------:R-:W1:Y:S01]  /*0790*/  LDCU UR5, c[0x0][0x39c] ;  /* 0x00007380ff0577ac */ /* 0x000e620008000800 */
[----:B------:R-:W-:-:S05]  /*07a0*/  IADD3 R17, PT, PT, R17, UR4, RZ ;  /* 0x0000000411117c10 */ /* 0x000fca000fffe0ff */
[----:B-1----:R-:W-:-:S04]  /*07b0*/  IMAD R17, R16, UR5, R17 ;  /* 0x0000000510117c24 */ /* 0x002fc8000f8e0211 */
[----:B0-----:R-:W-:-:S05]  /*07c0*/  IMAD.WIDE R2, R17, 0x4, R2 ;  /* 0x0000000411027825 */ /* 0x001fca00078e0202 */
[----:B------:R-:W-:Y:S01]  /*07d0*/  STG.E desc[UR10][R2.64], R11 ;  /* 0x0000000b02007986 */ /* 0x000fe2000c10190a */
[----:B------:R-:W-:Y:S05]  /*07e0*/  EXIT ;  /* 0x000000000000794d */ /* 0x000fea0003800000 */
.L_x_5:
        /* <DEDUP_REMOVED lines=9> */
.L_x_7:


//--------------------- .nv.shared._Z22sgemm_thread_tile_vec4PfS_S_iii --------------------------
	.section	.nv.shared._Z22sgemm_thread_tile_vec4PfS_S_iii,"aw",@nobits
	.sectionflags	@""
	.align	4
.nv.shared._Z22sgemm_thread_tile_vec4PfS_S_iii:
	.zero		9216


//--------------------- .nv.shared.reserved.0     --------------------------
	.section	.nv.shared.reserved.0,"aw",@nobits
	.weak		__nv_reservedSMEM_offset_0_alias
	.size		__nv_reservedSMEM_offset_0_alias, 0, 64
	.other		__nv_reservedSMEM_offset_0_alias,@"STO_CUDA_RESERVED_SHARED STV_DEFAULT"
__nv_reservedSMEM_offset_0_alias:
	.zero		0
	.zero		64


//--------------------- .nv.shared._Z5sgemmPfS_S_iii --------------------------
	.section	.nv.shared._Z5sgemmPfS_S_iii,"aw",@nobits
	.sectionflags	@""
	.align	4
.nv.shared._Z5sgemmPfS_S_iii:
	.zero		9216


//--------------------- .nv.constant0._Z22sgemm_thread_tile_vec4PfS_S_iii --------------------------
	.section	.nv.constant0._Z22sgemm_thread_tile_vec4PfS_S_iii,"a",@progbits
	.sectionflags	@""
	.align	4
.nv.constant0._Z22sgemm_thread_tile_vec4PfS_S_iii:
	.zero		932


//--------------------- .nv.constant0._Z5sgemmPfS_S_iii --------------------------
	.section	.nv.constant0._Z5sgemmPfS_S_iii,"a",@progbits
	.sectionflags	@""
	.align	4
.nv.constant0._Z5sgemmPfS_S_iii:
	.zero		932


//--------------------- SYMBOLS --------------------------

	.type		.nv.reservedSmem.offset0,@object
	.size		.nv.reservedSmem.offset0,0x4
	.type		.nv.reservedSmem.cap,@object
	.size		.nv.reservedSmem.cap,0x4
